// auto-generated by cutlass_sweep.gemm — config: {"arch": "sm_100", "cluster_m": 2, "cluster_n": 1, "dtype": "fp16", "dtype_b": "fp16", "layout": "nn", "stages": 2, "tile_k": 64, "tile_m": 128, "tile_n": 128}
#include "cutlass/cutlass.h"
#include "cutlass/gemm/collective/collective_builder.hpp"
#include "cutlass/gemm/device/gemm_universal_adapter.h"
#include "cutlass/gemm/kernel/gemm_universal.hpp"
#include "cutlass/epilogue/collective/collective_builder.hpp"

using ElemA = cutlass::half_t;
using ElemB = cutlass::half_t;
using ElemCD = cutlass::half_t;
using Acc  = float;
using TileShape    = cute::Shape<cute::_128, cute::_128, cute::_64>;
using ClusterShape = cute::Shape<cute::_2, cute::_1, cute::_1>;

using CollectiveEpilogue = typename cutlass::epilogue::collective::CollectiveBuilder<
    cutlass::arch::Sm100, cutlass::arch::OpClassTensorOp,
    TileShape, ClusterShape,
    cutlass::epilogue::collective::EpilogueTileAuto,
    Acc, Acc,
    ElemCD, cutlass::layout::RowMajor, 128 / cutlass::sizeof_bits<ElemCD>::value,
    ElemCD, cutlass::layout::RowMajor, 128 / cutlass::sizeof_bits<ElemCD>::value,
    cutlass::epilogue::collective::EpilogueScheduleAuto
  >::CollectiveOp;

using CollectiveMainloop = typename cutlass::gemm::collective::CollectiveBuilder<
    cutlass::arch::Sm100, cutlass::arch::OpClassTensorOp,
    ElemA, cutlass::layout::RowMajor, 128 / cutlass::sizeof_bits<ElemA>::value,
    ElemB, cutlass::layout::RowMajor, 128 / cutlass::sizeof_bits<ElemB>::value,
    Acc,
    TileShape, ClusterShape,
    cutlass::gemm::collective::StageCount<2>,
    cutlass::gemm::collective::KernelScheduleAuto
  >::CollectiveOp;

using GemmKernel = cutlass::gemm::kernel::GemmUniversal<
    cute::Shape<int,int,int,int>,
    CollectiveMainloop,
    CollectiveEpilogue
>;
using Gemm = cutlass::gemm::device::GemmUniversalAdapter<GemmKernel>;

// Force the device kernel symbol into the cubin without needing a host main.
auto* _anchor = &cutlass::device_kernel<GemmKernel>;


// ===== COMPILED SASS (sm_100a) =====

	.target	sm_100a

	.elftype	@"ET_EXEC"


//--------------------- .note.nv.tkinfo           --------------------------
	.section	.note.nv.tkinfo,"",@"SHT_NOTE"
	.sectionflags	@"SHF_NOTE_NV_TKINFO"
	.tkinfo
        /*0018*/ 	.word	0x00000002
        /*0030*/ 	.string	""
        /*0030*/ 	.string	"ptxas"
        /*0030*/ 	.string	"Cuda compilation tools, release 13.0, V13.0.88"
        /*0030*/ 	.string	"Build cuda_13.0.r13.0/compiler.36424714_0"
        /*0030*/ 	.string	"-arch sm_100a -m 64 "



//--------------------- .note.nv.cuinfo           --------------------------
	.section	.note.nv.cuinfo,"",@"SHT_NOTE"
	.sectionflags	@"SHF_NOTE_NV_CUINFO"
        /*0018*/ 	.short	0x0002
        /*001a*/ 	.short	0x0064
        /*001c*/ 	.short	0x0082
	.zero		2


//--------------------- .nv.info                  --------------------------
	.section	.nv.info,"",@"SHT_CUDA_INFO"
	.align	4


	//----- nvinfo : EIATTR_REGCOUNT
	.align		4
        /*0000*/ 	.byte	0x04, 0x2f
        /*0002*/ 	.short	(.L_19 - .L_18)
	.align		4
.L_18:
        /*0004*/ 	.word	index@(_ZN7cutlass13device_kernelINS_4gemm6kernel13GemmUniversalIN4cute5tupleIJiiiiEEENS1_10collective13CollectiveMmaINS1_35MainloopSm100TmaUmmaWarpSpecializedILi2ELi2ELi4ENS5_IJNS4_1CILi2EEENSA_ILi1EEESC_EEEEENS5_IJNSA_ILi128EEESF_NSA_ILi64EEEEEENS_6half_tENS5_IJlSC_lEEESI_NS5_IJSC_llEEENS4_8TiledMMAINS4_8MMA_AtomIJNS4_26SM100_MMA_F16BF16_2x1SM_SSISI_SI_fLi128ELi128ELNS4_4UMMA5MajorE0ELSP_1ELNSO_7ScaleInE0ELSQ_0EEEEEENS4_6LayoutINS5_IJSC_SC_SC_EEENS5_IJNSA_ILi0EEESV_SV_EEEEENS5_IJNS4_10UnderscoreESY_SY_EEEEENS4_18SM100_TMA_2SM_LOADENS4_14ComposedLayoutINS4_7SwizzleILi3ELi4ELi3EEENS4_18smem_ptr_flag_bitsILi16EEENST_INS5_IJNSA_ILi8EEESG_EEENS5_IJSG_SC_EEEEEEEvNS4_8identityES11_NS12_IS14_S16_NST_INS5_IJSG_S17_EEENS5_IJSC_SG_EEEEEEEvS1C_EENS_8epilogue10collective18CollectiveEpilogueINS1I_23Sm100TmaWarpSpecializedILi4ELi2ELi16ELb1ELb0EEEJNS5_IJSG_SF_SG_EEENS5_IJNST_ISG_SC_EENST_INS5_IJNSA_ILi16EEESB_EEES1E_EEEEESI_SJ_SI_SJ_NS1I_6fusion15FusionCallbacksIS1M_NS1T_17LinearCombinationISI_fSI_fLNS_15FloatRoundStyleE2EEES1N_S1S_JEEENS4_5SM1004TMEM4LOAD26SM100_TMEM_LOAD_32dp32b16xENS4_13SM90_TMA_LOADENS12_INS13_ILi1ELi4ELi3EEES16_NST_INS5_IJS17_S1P_EEENS5_IJS1P_SC_EEEEEEENS4_39AutoVectorizingCopyWithAssumedAlignmentILi128EEENS4_14SM90_TMA_STOREES28_S2A_S2A_EEEvvEEEEvNT_6ParamsE)
        /*0008*/ 	.word	0x0000005b


	//----- nvinfo : EIATTR_FRAME_SIZE
	.align		4
.L_19:
        /*000c*/ 	.byte	0x04, 0x11
        /*000e*/ 	.short	(.L_21 - .L_20)
	.align		4
.L_20:
        /*0010*/ 	.word	index@($__internal_2_$__cuda_sm10x_tcgen05_guardrail_trap_unallocated_columns_being_dealloced)
        /*0014*/ 	.word	0x00000000


	//----- nvinfo : EIATTR_FRAME_SIZE
	.align		4
.L_21:
        /*0018*/ 	.byte	0x04, 0x11
        /*001a*/ 	.short	(.L_23 - .L_22)
	.align		4
.L_22:
        /*001c*/ 	.word	index@($__internal_1_$__cuda_sm10x_tcgen05_guardrail_trap_phase_invalid_during_alloc)
        /*0020*/ 	.word	0x00000000


	//----- nvinfo : EIATTR_FRAME_SIZE
	.align		4
.L_23:
        /*0024*/ 	.byte	0x04, 0x11
        /*0026*/ 	.short	(.L_25 - .L_24)
	.align		4
.L_24:
        /*0028*/ 	.word	index@($__internal_0_$__cuda_sm10x_tcgen05_guardrail_trap_col_being_dealloced_not_returned_by_alloc)
        /*002c*/ 	.word	0x00000000


	//----- nvinfo : EIATTR_FRAME_SIZE
	.align		4
.L_25:
        /*0030*/ 	.byte	0x04, 0x11
        /*0032*/ 	.short	(.L_27 - .L_26)
	.align		4
.L_26:
        /*0034*/ 	.word	index@(_ZN7cutlass13device_kernelINS_4gemm6kernel13GemmUniversalIN4cute5tupleIJiiiiEEENS1_10collective13CollectiveMmaINS1_35MainloopSm100TmaUmmaWarpSpecializedILi2ELi2ELi4ENS5_IJNS4_1CILi2EEENSA_ILi1EEESC_EEEEENS5_IJNSA_ILi128EEESF_NSA_ILi64EEEEEENS_6half_tENS5_IJlSC_lEEESI_NS5_IJSC_llEEENS4_8TiledMMAINS4_8MMA_AtomIJNS4_26SM100_MMA_F16BF16_2x1SM_SSISI_SI_fLi128ELi128ELNS4_4UMMA5MajorE0ELSP_1ELNSO_7ScaleInE0ELSQ_0EEEEEENS4_6LayoutINS5_IJSC_SC_SC_EEENS5_IJNSA_ILi0EEESV_SV_EEEEENS5_IJNS4_10UnderscoreESY_SY_EEEEENS4_18SM100_TMA_2SM_LOADENS4_14ComposedLayoutINS4_7SwizzleILi3ELi4ELi3EEENS4_18smem_ptr_flag_bitsILi16EEENST_INS5_IJNSA_ILi8EEESG_EEENS5_IJSG_SC_EEEEEEEvNS4_8identityES11_NS12_IS14_S16_NST_INS5_IJSG_S17_EEENS5_IJSC_SG_EEEEEEEvS1C_EENS_8epilogue10collective18CollectiveEpilogueINS1I_23Sm100TmaWarpSpecializedILi4ELi2ELi16ELb1ELb0EEEJNS5_IJSG_SF_SG_EEENS5_IJNST_ISG_SC_EENST_INS5_IJNSA_ILi16EEESB_EEES1E_EEEEESI_SJ_SI_SJ_NS1I_6fusion15FusionCallbacksIS1M_NS1T_17LinearCombinationISI_fSI_fLNS_15FloatRoundStyleE2EEES1N_S1S_JEEENS4_5SM1004TMEM4LOAD26SM100_TMEM_LOAD_32dp32b16xENS4_13SM90_TMA_LOADENS12_INS13_ILi1ELi4ELi3EEES16_NST_INS5_IJS17_S1P_EEENS5_IJS1P_SC_EEEEEEENS4_39AutoVectorizingCopyWithAssumedAlignmentILi128EEENS4_14SM90_TMA_STOREES28_S2A_S2A_EEEvvEEEEvNT_6ParamsE)
        /*0038*/ 	.word	0x00000000


	//----- nvinfo : EIATTR_MIN_STACK_SIZE
	.align		4
.L_27:
        /*003c*/ 	.byte	0x04, 0x12
        /*003e*/ 	.short	(.L_29 - .L_28)
	.align		4
.L_28:
        /*0040*/ 	.word	index@(_ZN7cutlass13device_kernelINS_4gemm6kernel13GemmUniversalIN4cute5tupleIJiiiiEEENS1_10collective13CollectiveMmaINS1_35MainloopSm100TmaUmmaWarpSpecializedILi2ELi2ELi4ENS5_IJNS4_1CILi2EEENSA_ILi1EEESC_EEEEENS5_IJNSA_ILi128EEESF_NSA_ILi64EEEEEENS_6half_tENS5_IJlSC_lEEESI_NS5_IJSC_llEEENS4_8TiledMMAINS4_8MMA_AtomIJNS4_26SM100_MMA_F16BF16_2x1SM_SSISI_SI_fLi128ELi128ELNS4_4UMMA5MajorE0ELSP_1ELNSO_7ScaleInE0ELSQ_0EEEEEENS4_6LayoutINS5_IJSC_SC_SC_EEENS5_IJNSA_ILi0EEESV_SV_EEEEENS5_IJNS4_10UnderscoreESY_SY_EEEEENS4_18SM100_TMA_2SM_LOADENS4_14ComposedLayoutINS4_7SwizzleILi3ELi4ELi3EEENS4_18smem_ptr_flag_bitsILi16EEENST_INS5_IJNSA_ILi8EEESG_EEENS5_IJSG_SC_EEEEEEEvNS4_8identityES11_NS12_IS14_S16_NST_INS5_IJSG_S17_EEENS5_IJSC_SG_EEEEEEEvS1C_EENS_8epilogue10collective18CollectiveEpilogueINS1I_23Sm100TmaWarpSpecializedILi4ELi2ELi16ELb1ELb0EEEJNS5_IJSG_SF_SG_EEENS5_IJNST_ISG_SC_EENST_INS5_IJNSA_ILi16EEESB_EEES1E_EEEEESI_SJ_SI_SJ_NS1I_6fusion15FusionCallbacksIS1M_NS1T_17LinearCombinationISI_fSI_fLNS_15FloatRoundStyleE2EEES1N_S1S_JEEENS4_5SM1004TMEM4LOAD26SM100_TMEM_LOAD_32dp32b16xENS4_13SM90_TMA_LOADENS12_INS13_ILi1ELi4ELi3EEES16_NST_INS5_IJS17_S1P_EEENS5_IJS1P_SC_EEEEEEENS4_39AutoVectorizingCopyWithAssumedAlignmentILi128EEENS4_14SM90_TMA_STOREES28_S2A_S2A_EEEvvEEEEvNT_6ParamsE)
        /*0044*/ 	.word	0x00000000
.L_29:


//--------------------- .nv.compat                --------------------------
	.section	.nv.compat,"",@"SHT_CUDA_COMPAT_INFO"
	.align	4
        /*0000*/ 	.byte	0x02, 0x09, 0x01, 0x00, 0x02, 0x02, 0x02, 0x00, 0x02, 0x05, 0x05, 0x00, 0x03, 0x07, 0x01, 0x01
        /*0010*/ 	.byte	0x02, 0x03, 0x01, 0x00, 0x02, 0x06, 0x01, 0x00, 0x04, 0x0b, 0x08, 0x00, 0x09, 0x00, 0x00, 0x00
        /*0020*/ 	.byte	0x00, 0x00, 0x00, 0x00


//--------------------- .nv.info._ZN7cutlass13device_kernelINS_4gemm6kernel13GemmUniversalIN4cute5tupleIJiiiiEEENS1_10collective13CollectiveMmaINS1_35MainloopSm100TmaUmmaWarpSpecializedILi2ELi2ELi4ENS5_IJNS4_1CILi2EEENSA_ILi1EEESC_EEEEENS5_IJNSA_ILi128EEESF_NSA_ILi64EEEEEENS_6half_tENS5_IJlSC_lEEESI_NS5_IJSC_llEEENS4_8TiledMMAINS4_8MMA_AtomIJNS4_26SM100_MMA_F16BF16_2x1SM_SSISI_SI_fLi128ELi128ELNS4_4UMMA5MajorE0ELSP_1ELNSO_7ScaleInE0ELSQ_0EEEEEENS4_6LayoutINS5_IJSC_SC_SC_EEENS5_IJNSA_ILi0EEESV_SV_EEEEENS5_IJNS4_10UnderscoreESY_SY_EEEEENS4_18SM100_TMA_2SM_LOADENS4_14ComposedLayoutINS4_7SwizzleILi3ELi4ELi3EEENS4_18smem_ptr_flag_bitsILi16EEENST_INS5_IJNSA_ILi8EEESG_EEENS5_IJSG_SC_EEEEEEEvNS4_8identityES11_NS12_IS14_S16_NST_INS5_IJSG_S17_EEENS5_IJSC_SG_EEEEEEEvS1C_EENS_8epilogue10collective18CollectiveEpilogueINS1I_23Sm100TmaWarpSpecializedILi4ELi2ELi16ELb1ELb0EEEJNS5_IJSG_SF_SG_EEENS5_IJNST_ISG_SC_EENST_INS5_IJNSA_ILi16EEESB_EEES1E_EEEEESI_SJ_SI_SJ_NS1I_6fusion15FusionCallbacksIS1M_NS1T_17LinearCombinationISI_fSI_fLNS_15FloatRoundStyleE2EEES1N_S1S_JEEENS4_5SM1004TMEM4LOAD26SM100_TMEM_LOAD_32dp32b16xENS4_13SM90_TMA_LOADENS12_INS13_ILi1ELi4ELi3EEES16_NST_INS5_IJS17_S1P_EEENS5_IJS1P_SC_EEEEEEENS4_39AutoVectorizingCopyWithAssumedAlignmentILi128EEENS4_14SM90_TMA_STOREES28_S2A_S2A_EEEvvEEEEvNT_6ParamsE --------------------------
	.section	.nv.info._ZN7cutlass13device_kernelINS_4gemm6kernel13GemmUniversalIN4cute5tupleIJiiiiEEENS1_10collective13CollectiveMmaINS1_35MainloopSm100TmaUmmaWarpSpecializedILi2ELi2ELi4ENS5_IJNS4_1CILi2EEENSA_ILi1EEESC_EEEEENS5_IJNSA_ILi128EEESF_NSA_ILi64EEEEEENS_6half_tENS5_IJlSC_lEEESI_NS5_IJSC_llEEENS4_8TiledMMAINS4_8MMA_AtomIJNS4_26SM100_MMA_F16BF16_2x1SM_SSISI_SI_fLi128ELi128ELNS4_4UMMA5MajorE0ELSP_1ELNSO_7ScaleInE0ELSQ_0EEEEEENS4_6LayoutINS5_IJSC_SC_SC_EEENS5_IJNSA_ILi0EEESV_SV_EEEEENS5_IJNS4_10UnderscoreESY_SY_EEEEENS4_18SM100_TMA_2SM_LOADENS4_14ComposedLayoutINS4_7SwizzleILi3ELi4ELi3EEENS4_18smem_ptr_flag_bitsILi16EEENST_INS5_IJNSA_ILi8EEESG_EEENS5_IJSG_SC_EEEEEEEvNS4_8identityES11_NS12_IS14_S16_NST_INS5_IJSG_S17_EEENS5_IJSC_SG_EEEEEEEvS1C_EENS_8epilogue10collective18CollectiveEpilogueINS1I_23Sm100TmaWarpSpecializedILi4ELi2ELi16ELb1ELb0EEEJNS5_IJSG_SF_SG_EEENS5_IJNST_ISG_SC_EENST_INS5_IJNSA_ILi16EEESB_EEES1E_EEEEESI_SJ_SI_SJ_NS1I_6fusion15FusionCallbacksIS1M_NS1T_17LinearCombinationISI_fSI_fLNS_15FloatRoundStyleE2EEES1N_S1S_JEEENS4_5SM1004TMEM4LOAD26SM100_TMEM_LOAD_32dp32b16xENS4_13SM90_TMA_LOADENS12_INS13_ILi1ELi4ELi3EEES16_NST_INS5_IJS17_S1P_EEENS5_IJS1P_SC_EEEEEEENS4_39AutoVectorizingCopyWithAssumedAlignmentILi128EEENS4_14SM90_TMA_STOREES28_S2A_S2A_EEEvvEEEEvNT_6ParamsE,"",@"SHT_CUDA_INFO"
	.sectionflags	@""
	.align	4


	//----- nvinfo : EIATTR_CUDA_API_VERSION
	.align		4
        /*0000*/ 	.byte	0x04, 0x37
        /*0002*/ 	.short	(.L_31 - .L_30)
.L_30:
        /*0004*/ 	.word	0x00000082


	//----- nvinfo : EIATTR_KPARAM_INFO
	.align		4
.L_31:
        /*0008*/ 	.byte	0x04, 0x17
        /*000a*/ 	.short	(.L_33 - .L_32)
.L_32:
        /*000c*/ 	.word	0x00000000
        /*0010*/ 	.short	0x0000
        /*0012*/ 	.short	0x0000
        /*0014*/ 	.byte	0x00, 0xf0, 0x01, 0x20


	//----- nvinfo : EIATTR_AT_ENTRY_FRAGMENTS
	.align		4
.L_33:
        /*0018*/ 	.byte	0x04, 0x4f
        /*001a*/ 	.short	(.L_35 - .L_34)


	//   ....[0]....
.L_34:
        /*001c*/ 	.word	0x00000007


	//----- nvinfo : EIATTR_RESERVED_SMEM_USED
	.align		4
.L_35:
        /*0020*/ 	.byte	0x01, 0x41
	.zero		2


	//----- nvinfo : EIATTR_SPARSE_MMA_MASK
	.align		4
        /*0024*/ 	.byte	0x03, 0x50
        /*0026*/ 	.short	0x0000


	//----- nvinfo : EIATTR_TCGEN05_2CTA_USED
	.align		4
        /*0028*/ 	.byte	0x01, 0x52
	.zero		2


	//----- nvinfo : EIATTR_MAXREG_COUNT
	.align		4
        /*002c*/ 	.byte	0x03, 0x1b
        /*002e*/ 	.short	0x00ff


	//----- nvinfo : EIATTR_NUM_BARRIERS
	.align		4
        /*0030*/ 	.byte	0x02, 0x4c
        /*0032*/ 	.byte	0x07
	.zero		1


	//----- nvinfo : EIATTR_EXTERNS
	.align		4
        /*0034*/ 	.byte	0x04, 0x0f
        /*0036*/ 	.short	(.L_37 - .L_36)


	//   ....[0]....
	.align		4
.L_36:
        /*0038*/ 	.word	index@(__assertfail)


	//----- nvinfo : EIATTR_MERCURY_ISA_VERSION
	.align		4
.L_37:
        /*003c*/ 	.byte	0x03, 0x5f
        /*003e*/ 	.short	0x0101


	//----- nvinfo : EIATTR_INT_WARP_WIDE_INSTR_OFFSETS
	.align		4
        /*0040*/ 	.byte	0x04, 0x31
        /*0042*/ 	.short	(.L_39 - .L_38)


	//   ....[0]....
.L_38:
        /*0044*/ 	.word	0x00000cd0


	//   ....[1]....
        /*0048*/ 	.word	0x00000d70


	//   ....[2]....
        /*004c*/ 	.word	0x000020a0


	//   ....[3]....
        /*0050*/ 	.word	0x00003e50


	//   ....[4]....
        /*0054*/ 	.word	0x00003e70


	//   ....[5]....
        /*0058*/ 	.word	0x00003ea0


	//   ....[6]....
        /*005c*/ 	.word	0x000047e0


	//   ....[7]....
        /*0060*/ 	.word	0x00004800


	//   ....[8]....
        /*0064*/ 	.word	0x000048f0


	//   ....[9]....
        /*0068*/ 	.word	0x000049b0


	//   ....[10]....
        /*006c*/ 	.word	0x000049d0


	//   ....[11]....
        /*0070*/ 	.word	0x00004ac0


	//   ....[12]....
        /*0074*/ 	.word	0x00004b90


	//   ....[13]....
        /*0078*/ 	.word	0x00004bb0


	//   ....[14]....
        /*007c*/ 	.word	0x00004ce0


	//   ....[15]....
        /*0080*/ 	.word	0x00004e60


	//   ....[16]....
        /*0084*/ 	.word	0x00004e70


	//   ....[17]....
        /*0088*/ 	.word	0x00005000


	//----- nvinfo : EIATTR_COOP_GROUP_MASK_REGIDS
	.align		4
.L_39:
        /*008c*/ 	.byte	0x04, 0x29
        /*008e*/ 	.short	(.L_41 - .L_40)


	//   ....[0]....
.L_40:
        /*0090*/ 	.word	0xffffffff


	//   ....[1]....
        /*0094*/ 	.word	0xffffffff


	//   ....[2]....
        /*0098*/ 	.word	0xffffffff


	//   ....[3]....
        /*009c*/ 	.word	0xffffffff


	//   ....[4]....
        /*00a0*/ 	.word	0xffffffff


	//   ....[5]....
        /*00a4*/ 	.word	0xffffffff


	//   ....[6]....
        /*00a8*/ 	.word	0xffffffff


	//   ....[7]....
        /*00ac*/ 	.word	0xffffffff


	//   ....[8]....
        /*00b0*/ 	.word	0xffffffff


	//   ....[9]....
        /*00b4*/ 	.word	0xffffffff


	//   ....[10]....
        /*00b8*/ 	.word	0xffffffff


	//   ....[11]....
        /*00bc*/ 	.word	0xffffffff


	//   ....[12]....
        /*00c0*/ 	.word	0xffffffff


	//   ....[13]....
        /*00c4*/ 	.word	0xffffffff


	//----- nvinfo : EIATTR_COOP_GROUP_INSTR_OFFSETS
	.align		4
.L_41:
        /*00c8*/ 	.byte	0x04, 0x28
        /*00ca*/ 	.short	(.L_43 - .L_42)


	//   ....[0]....
.L_42:
        /*00cc*/ 	.word	0x000000c0


	//   ....[1]....
        /*00d0*/ 	.word	0x00000500


	//   ....[2]....
        /*00d4*/ 	.word	0x00000640


	//   ....[3]....
        /*00d8*/ 	.word	0x000007d0


	//   ....[4]....
        /*00dc*/ 	.word	0x000008c0


	//   ....[5]....
        /*00e0*/ 	.word	0x00000a20


	//   ....[6]....
        /*00e4*/ 	.word	0x00000bb0


	//   ....[7]....
        /*00e8*/ 	.word	0x00000df0


	//   ....[8]....
        /*00ec*/ 	.word	0x00001f80


	//   ....[9]....
        /*00f0*/ 	.word	0x00002c40


	//   ....[10]....
        /*00f4*/ 	.word	0x00003110


	//   ....[11]....
        /*00f8*/ 	.word	0x00003140


	//   ....[12]....
        /*00fc*/ 	.word	0x00003d50


	//   ....[13]....
        /*0100*/ 	.word	0x00003f60


	//----- nvinfo : EIATTR_VRC_CTA_INIT_COUNT
	.align		4
.L_43:
        /*0104*/ 	.byte	0x02, 0x4a
        /*0106*/ 	.byte	0x80
	.zero		1


	//----- nvinfo : EIATTR_SYSCALL_OFFSETS
	.align		4
        /*0108*/ 	.byte	0x04, 0x46
        /*010a*/ 	.short	(.L_45 - .L_44)


	//   ....[0]....
.L_44:
        /*010c*/ 	.word	0x00005ac0


	//   ....[1]....
        /*0110*/ 	.word	0x00005bb0


	//   ....[2]....
        /*0114*/ 	.word	0x000062f0


	//   ....[3]....
        /*0118*/ 	.word	0x00006c10


	//   ....[4]....
        /*011c*/ 	.word	0x000074d0


	//   ....[5]....
        /*0120*/ 	.word	0x00007d90


	//----- nvinfo : EIATTR_MBARRIER_INSTR_OFFSETS
	.align		4
.L_45:
        /*0124*/ 	.byte	0x04, 0x39
        /*0126*/ 	.short	(.L_47 - .L_46)


	//   ....[0]....
.L_46:
        /*0128*/ 	.word	0x000005f0
        /*012c*/ 	.word	0x000000ff
        /*0130*/ 	.word	0x00000000
        /*0134*/ 	.short	0x0100
        /*0136*/ 	.byte	0x08
	.zero		1


	//   ....[1]....
        /*0138*/ 	.word	0x00000600
        /*013c*/ 	.word	0x000000ff
        /*0140*/ 	.word	0x00000010
        /*0144*/ 	.short	0x0100
        /*0146*/ 	.byte	0x08
	.zero		1


	//   ....[2]....
        /*0148*/ 	.word	0x00000610
        /*014c*/ 	.word	0x000000ff
        /*0150*/ 	.word	0x00000008
        /*0154*/ 	.short	0x0100
        /*0156*/ 	.byte	0x08
	.zero		1


	//   ....[3]....
        /*0158*/ 	.word	0x00000620
        /*015c*/ 	.word	0x000000ff
        /*0160*/ 	.word	0x00000018
        /*0164*/ 	.short	0x0100
        /*0166*/ 	.byte	0x08
	.zero		1


	//   ....[4]....
        /*0168*/ 	.word	0x00000740
        /*016c*/ 	.word	0x000000ff
        /*0170*/ 	.word	0x00000020
        /*0174*/ 	.short	0x0100
        /*0176*/ 	.byte	0x09
	.zero		1


	//   ....[5]....
        /*0178*/ 	.word	0x00000750
        /*017c*/ 	.word	0x000000ff
        /*0180*/ 	.word	0x00000040
        /*0184*/ 	.short	0x0100
        /*0186*/ 	.byte	0x09
	.zero		1


	//   ....[6]....
        /*0188*/ 	.word	0x00000760
        /*018c*/ 	.word	0x000000ff
        /*0190*/ 	.word	0x00000028
        /*0194*/ 	.short	0x0100
        /*0196*/ 	.byte	0x09
	.zero		1


	//   ....[7]....
        /*0198*/ 	.word	0x00000770
        /*019c*/ 	.word	0x000000ff
        /*01a0*/ 	.word	0x00000048
        /*01a4*/ 	.short	0x0100
        /*01a6*/ 	.byte	0x09
	.zero		1


	//   ....[8]....
        /*01a8*/ 	.word	0x00000780
        /*01ac*/ 	.word	0x000000ff
        /*01b0*/ 	.word	0x00000030
        /*01b4*/ 	.short	0x0100
        /*01b6*/ 	.byte	0x09
	.zero		1


	//   ....[9]....
        /*01b8*/ 	.word	0x00000790
        /*01bc*/ 	.word	0x000000ff
        /*01c0*/ 	.word	0x00000050
        /*01c4*/ 	.short	0x0100
        /*01c6*/ 	.byte	0x09
	.zero		1


	//   ....[10]....
        /*01c8*/ 	.word	0x000007a0
        /*01cc*/ 	.word	0x000000ff
        /*01d0*/ 	.word	0x00000038
        /*01d4*/ 	.short	0x0100
        /*01d6*/ 	.byte	0x09
	.zero		1


	//   ....[11]....
        /*01d8*/ 	.word	0x000007b0
        /*01dc*/ 	.word	0x000000ff
        /*01e0*/ 	.word	0x00000058
        /*01e4*/ 	.short	0x0100
        /*01e6*/ 	.byte	0x09
	.zero		1


	//   ....[12]....
        /*01e8*/ 	.word	0x00000890
        /*01ec*/ 	.word	0x000000ff
        /*01f0*/ 	.word	0x00000060
        /*01f4*/ 	.short	0x0100
        /*01f6*/ 	.byte	0x08
	.zero		1


	//   ....[13]....
        /*01f8*/ 	.word	0x000008a0
        /*01fc*/ 	.word	0x000000ff
        /*0200*/ 	.word	0x00000068
        /*0204*/ 	.short	0x0100
        /*0206*/ 	.byte	0x08
	.zero		1


	//   ....[14]....
        /*0208*/ 	.word	0x000009d0
        /*020c*/ 	.word	0x000000ff
        /*0210*/ 	.word	0x00000070
        /*0214*/ 	.short	0x0100
        /*0216*/ 	.byte	0x08
	.zero		1


	//   ....[15]....
        /*0218*/ 	.word	0x000009e0
        /*021c*/ 	.word	0x000000ff
        /*0220*/ 	.word	0x00000080
        /*0224*/ 	.short	0x0100
        /*0226*/ 	.byte	0x08
	.zero		1


	//   ....[16]....
        /*0228*/ 	.word	0x000009f0
        /*022c*/ 	.word	0x000000ff
        /*0230*/ 	.word	0x00000078
        /*0234*/ 	.short	0x0100
        /*0236*/ 	.byte	0x08
	.zero		1


	//   ....[17]....
        /*0238*/ 	.word	0x00000a00
        /*023c*/ 	.word	0x000000ff
        /*0240*/ 	.word	0x00000088
        /*0244*/ 	.short	0x0100
        /*0246*/ 	.byte	0x08
	.zero		1


	//   ....[18]....
        /*0248*/ 	.word	0x00000b20
        /*024c*/ 	.word	0x000000ff
        /*0250*/ 	.word	0x00000090
        /*0254*/ 	.short	0x0100
        /*0256*/ 	.byte	0x09
	.zero		1


	//   ....[19]....
        /*0258*/ 	.word	0x00000b30
        /*025c*/ 	.word	0x000000ff
        /*0260*/ 	.word	0x000000b0
        /*0264*/ 	.short	0x0100
        /*0266*/ 	.byte	0x09
	.zero		1


	//   ....[20]....
        /*0268*/ 	.word	0x00000b40
        /*026c*/ 	.word	0x000000ff
        /*0270*/ 	.word	0x00000098
        /*0274*/ 	.short	0x0100
        /*0276*/ 	.byte	0x09
	.zero		1


	//   ....[21]....
        /*0278*/ 	.word	0x00000b50
        /*027c*/ 	.word	0x000000ff
        /*0280*/ 	.word	0x000000b8
        /*0284*/ 	.short	0x0100
        /*0286*/ 	.byte	0x09
	.zero		1


	//   ....[22]....
        /*0288*/ 	.word	0x00000b60
        /*028c*/ 	.word	0x000000ff
        /*0290*/ 	.word	0x000000a0
        /*0294*/ 	.short	0x0100
        /*0296*/ 	.byte	0x09
	.zero		1


	//   ....[23]....
        /*0298*/ 	.word	0x00000b70
        /*029c*/ 	.word	0x000000ff
        /*02a0*/ 	.word	0x000000c0
        /*02a4*/ 	.short	0x0100
        /*02a6*/ 	.byte	0x09
	.zero		1


	//   ....[24]....
        /*02a8*/ 	.word	0x00000b80
        /*02ac*/ 	.word	0x000000ff
        /*02b0*/ 	.word	0x000000a8
        /*02b4*/ 	.short	0x0100
        /*02b6*/ 	.byte	0x09
	.zero		1


	//   ....[25]....
        /*02b8*/ 	.word	0x00000b90
        /*02bc*/ 	.word	0x000000ff
        /*02c0*/ 	.word	0x000000c8
        /*02c4*/ 	.short	0x0100
        /*02c6*/ 	.byte	0x09
	.zero		1


	//   ....[26]....
        /*02c8*/ 	.word	0x00000c80
        /*02cc*/ 	.word	0x000000ff
        /*02d0*/ 	.word	0x000000d0
        /*02d4*/ 	.short	0x0100
        /*02d6*/ 	.byte	0x08
	.zero		1


	//   ....[27]....
        /*02d8*/ 	.word	0x00000c90
        /*02dc*/ 	.word	0x000000ff
        /*02e0*/ 	.word	0x000000e0
        /*02e4*/ 	.short	0x0100
        /*02e6*/ 	.byte	0x08
	.zero		1


	//   ....[28]....
        /*02e8*/ 	.word	0x00000ca0
        /*02ec*/ 	.word	0x000000ff
        /*02f0*/ 	.word	0x000000d8
        /*02f4*/ 	.short	0x0100
        /*02f6*/ 	.byte	0x08
	.zero		1


	//   ....[29]....
        /*02f8*/ 	.word	0x00000cb0
        /*02fc*/ 	.word	0x000000ff
        /*0300*/ 	.word	0x000000e8
        /*0304*/ 	.short	0x0100
        /*0306*/ 	.byte	0x08
	.zero		1


	//   ....[30]....
        /*0308*/ 	.word	0x00000da0
        /*030c*/ 	.word	0x000000ff
        /*0310*/ 	.word	0x000000f0
        /*0314*/ 	.short	0x0100
        /*0316*/ 	.byte	0x07
	.zero		1


	//   ....[31]....
        /*0318*/ 	.word	0x000017b0
        /*031c*/ 	.word	0x00000003
        /*0320*/ 	.word	0x000000e0
        /*0324*/ 	.short	0x010a
        /*0326*/ 	.byte	0xff
	.zero		1


	//   ....[32]....
        /*0328*/ 	.word	0x000017e0
        /*032c*/ 	.word	0x00000003
        /*0330*/ 	.word	0x000000d0
        /*0334*/ 	.short	0x0101
        /*0336*/ 	.byte	0xff
	.zero		1


	//   ....[33]....
        /*0338*/ 	.word	0x000018e0
        /*033c*/ 	.word	0x000000ff
        /*0340*/ 	.word	0x00000010
        /*0344*/ 	.short	0x010a
        /*0346*/ 	.byte	0x08
	.zero		1


	//   ....[34]....
        /*0348*/ 	.word	0x000019a0
        /*034c*/ 	.word	0x000000ff
        /*0350*/ 	.word	0x00000010
        /*0354*/ 	.short	0x010a
        /*0356*/ 	.byte	0x21
	.zero		1


	//   ....[35]....
        /*0358*/ 	.word	0x00001b60
        /*035c*/ 	.word	0x000000ff
        /*0360*/ 	.word	0x00000010
        /*0364*/ 	.short	0x010a
        /*0366*/ 	.byte	0x08
	.zero		1


	//   ....[36]....
        /*0368*/ 	.word	0x00001c40
        /*036c*/ 	.word	0x000000ff
        /*0370*/ 	.word	0x00000068
        /*0374*/ 	.short	0x0101
        /*0376*/ 	.byte	0x06
	.zero		1


	//   ....[37]....
        /*0378*/ 	.word	0x00001c60
        /*037c*/ 	.word	0x000000ff
        /*0380*/ 	.word	0x00000010
        /*0384*/ 	.short	0x010a
        /*0386*/ 	.byte	0x08
	.zero		1


	//   ....[38]....
        /*0388*/ 	.word	0x00001ce0
        /*038c*/ 	.word	0x000000ff
        /*0390*/ 	.word	0x00000010
        /*0394*/ 	.short	0x010a
        /*0396*/ 	.byte	0x11
	.zero		1


	//   ....[39]....
        /*0398*/ 	.word	0x00001e70
        /*039c*/ 	.word	0x000000ff
        /*03a0*/ 	.word	0x00000010
        /*03a4*/ 	.short	0x010a
        /*03a6*/ 	.byte	0x08
	.zero		1


	//   ....[40]....
        /*03a8*/ 	.word	0x00001fb0
        /*03ac*/ 	.word	0x00000002
        /*03b0*/ 	.word	0x00000070
        /*03b4*/ 	.short	0x010a
        /*03b6*/ 	.byte	0xff
	.zero		1


	//   ....[41]....
        /*03b8*/ 	.word	0x00002070
        /*03bc*/ 	.word	0x00000002
        /*03c0*/ 	.word	0x00000000
        /*03c4*/ 	.short	0x0101
        /*03c6*/ 	.byte	0xff
	.zero		1


	//   ....[42]....
        /*03c8*/ 	.word	0x000025d0
        /*03cc*/ 	.word	0x000000ff
        /*03d0*/ 	.word	0x00000000
        /*03d4*/ 	.short	0x010a
        /*03d6*/ 	.byte	0x04
	.zero		1


	//   ....[43]....
        /*03d8*/ 	.word	0x00002670
        /*03dc*/ 	.word	0x00000000
        /*03e0*/ 	.word	0x00000000
        /*03e4*/ 	.short	0x010a
        /*03e6*/ 	.byte	0xff
	.zero		1


	//   ....[44]....
        /*03e8*/ 	.word	0x000027a0
        /*03ec*/ 	.word	0x00000000
        /*03f0*/ 	.word	0x000000d0
        /*03f4*/ 	.short	0x010a
        /*03f6*/ 	.byte	0xff
	.zero		1


	//   ....[45]....
        /*03f8*/ 	.word	0x00002810
        /*03fc*/ 	.word	0x00000004
        /*0400*/ 	.word	0x00000000
        /*0404*/ 	.short	0x0101
        /*0406*/ 	.byte	0xff
	.zero		1


	//   ....[46]....
        /*0408*/ 	.word	0x00002830
        /*040c*/ 	.word	0x000000ff
        /*0410*/ 	.word	0x00000080
        /*0414*/ 	.short	0x010a
        /*0416*/ 	.byte	0x05
	.zero		1


	//   ....[47]....
        /*0418*/ 	.word	0x00002950
        /*041c*/ 	.word	0x00000000
        /*0420*/ 	.word	0x00000070
        /*0424*/ 	.short	0x010a
        /*0426*/ 	.byte	0xff
	.zero		1


	//   ....[48]....
        /*0428*/ 	.word	0x00002a50
        /*042c*/ 	.word	0x00000000
        /*0430*/ 	.word	0x00000000
        /*0434*/ 	.short	0x0101
        /*0436*/ 	.byte	0xff
	.zero		1


	//   ....[49]....
        /*0438*/ 	.word	0x00002ae0
        /*043c*/ 	.word	0x000000ff
        /*0440*/ 	.word	0x00000080
        /*0444*/ 	.short	0x0106
        /*0446*/ 	.byte	0x05
	.zero		1


	//   ....[50]....
        /*0448*/ 	.word	0x00002b00
        /*044c*/ 	.word	0x000000ff
        /*0450*/ 	.word	0x00000080
        /*0454*/ 	.short	0x010a
        /*0456*/ 	.byte	0x05
	.zero		1


	//   ....[51]....
        /*0458*/ 	.word	0x00002b90
        /*045c*/ 	.word	0x000000ff
        /*0460*/ 	.word	0x00000080
        /*0464*/ 	.short	0x0106
        /*0466*/ 	.byte	0x04
	.zero		1


	//   ....[52]....
        /*0468*/ 	.word	0x00002bd0
        /*046c*/ 	.word	0x00000000
        /*0470*/ 	.word	0x00000080
        /*0474*/ 	.short	0x010a
        /*0476*/ 	.byte	0xff
	.zero		1


	//   ....[53]....
        /*0478*/ 	.word	0x00002e10
        /*047c*/ 	.word	0x000000ff
        /*0480*/ 	.word	0x00000008
        /*0484*/ 	.short	0x010a
        /*0486*/ 	.byte	0x06
	.zero		1


	//   ....[54]....
        /*0488*/ 	.word	0x00002e30
        /*048c*/ 	.word	0x000000ff
        /*0490*/ 	.word	0x00000008
        /*0494*/ 	.short	0x010a
        /*0496*/ 	.byte	0x06
	.zero		1


	//   ....[55]....
        /*0498*/ 	.word	0x00002fc0
        /*049c*/ 	.word	0x000000ff
        /*04a0*/ 	.word	0x00000008
        /*04a4*/ 	.short	0x010a
        /*04a6*/ 	.byte	0x06
	.zero		1


	//   ....[56]....
        /*04a8*/ 	.word	0x00002fe0
        /*04ac*/ 	.word	0x000000ff
        /*04b0*/ 	.word	0x00000008
        /*04b4*/ 	.short	0x010a
        /*04b6*/ 	.byte	0x06
	.zero		1


	//   ....[57]....
        /*04b8*/ 	.word	0x000030a0
        /*04bc*/ 	.word	0x000000ff
        /*04c0*/ 	.word	0x00000000
        /*04c4*/ 	.short	0x0101
        /*04c6*/ 	.byte	0x07
	.zero		1


	//   ....[58]....
        /*04c8*/ 	.word	0x000033d0
        /*04cc*/ 	.word	0x00000000
        /*04d0*/ 	.word	0x00000070
        /*04d4*/ 	.short	0x010a
        /*04d6*/ 	.byte	0xff
	.zero		1


	//   ....[59]....
        /*04d8*/ 	.word	0x00003490
        /*04dc*/ 	.word	0x00000000
        /*04e0*/ 	.word	0x00000000
        /*04e4*/ 	.short	0x0101
        /*04e6*/ 	.byte	0xff
	.zero		1


	//   ....[60]....
        /*04e8*/ 	.word	0x00003550
        /*04ec*/ 	.word	0x000000ff
        /*04f0*/ 	.word	0x00000000
        /*04f4*/ 	.short	0x010a
        /*04f6*/ 	.byte	0x08
	.zero		1


	//   ....[61]....
        /*04f8*/ 	.word	0x00003560
        /*04fc*/ 	.word	0x000000ff
        /*0500*/ 	.word	0x000000b0
        /*0504*/ 	.short	0x010a
        /*0506*/ 	.byte	0x09
	.zero		1


	//   ....[62]....
        /*0508*/ 	.word	0x00003610
        /*050c*/ 	.word	0x000000ff
        /*0510*/ 	.word	0x00000000
        /*0514*/ 	.short	0x010a
        /*0516*/ 	.byte	0x08
	.zero		1


	//   ....[63]....
        /*0518*/ 	.word	0x00003740
        /*051c*/ 	.word	0x000000ff
        /*0520*/ 	.word	0x00000000
        /*0524*/ 	.short	0x010a
        /*0526*/ 	.byte	0x1e
	.zero		1


	//   ....[64]....
        /*0528*/ 	.word	0x00003a40
        /*052c*/ 	.word	0x000000ff
        /*0530*/ 	.word	0x00000000
        /*0534*/ 	.short	0x010a
        /*0536*/ 	.byte	0x08
	.zero		1


	//   ....[65]....
        /*0538*/ 	.word	0x00003ad0
        /*053c*/ 	.word	0x000000ff
        /*0540*/ 	.word	0x00000000
        /*0544*/ 	.short	0x010a
        /*0546*/ 	.byte	0x08
	.zero		1


	//   ....[66]....
        /*0548*/ 	.word	0x00003b60
        /*054c*/ 	.word	0x000000ff
        /*0550*/ 	.word	0x00000000
        /*0554*/ 	.short	0x010a
        /*0556*/ 	.byte	0x08
	.zero		1


	//   ....[67]....
        /*0558*/ 	.word	0x00003c00
        /*055c*/ 	.word	0x00000000
        /*0560*/ 	.word	0x00000000
        /*0564*/ 	.short	0x010a
        /*0566*/ 	.byte	0xff
	.zero		1


	//   ....[68]....
        /*0568*/ 	.word	0x00003c40
        /*056c*/ 	.word	0x00000000
        /*0570*/ 	.word	0x00000000
        /*0574*/ 	.short	0x010a
        /*0576*/ 	.byte	0xff
	.zero		1


	//   ....[69]....
        /*0578*/ 	.word	0x00003cb0
        /*057c*/ 	.word	0x000000ff
        /*0580*/ 	.word	0x00000000
        /*0584*/ 	.short	0x0101
        /*0586*/ 	.byte	0x05
	.zero		1


	//   ....[70]....
        /*0588*/ 	.word	0x00003cf0
        /*058c*/ 	.word	0x000000ff
        /*0590*/ 	.word	0x000000f0
        /*0594*/ 	.short	0x010a
        /*0596*/ 	.byte	0x07
	.zero		1


	//   ....[71]....
        /*0598*/ 	.word	0x00003d40
        /*059c*/ 	.word	0x000000ff
        /*05a0*/ 	.word	0x00000000
        /*05a4*/ 	.short	0x0101
        /*05a6*/ 	.byte	0x05
	.zero		1


	//   ....[72]....
        /*05a8*/ 	.word	0x00004190
        /*05ac*/ 	.word	0x00000000
        /*05b0*/ 	.word	0x00000070
        /*05b4*/ 	.short	0x010a
        /*05b6*/ 	.byte	0xff
	.zero		1


	//   ....[73]....
        /*05b8*/ 	.word	0x00004250
        /*05bc*/ 	.word	0x00000000
        /*05c0*/ 	.word	0x00000000
        /*05c4*/ 	.short	0x0101
        /*05c6*/ 	.byte	0xff
	.zero		1


	//   ....[74]....
        /*05c8*/ 	.word	0x00004570
        /*05cc*/ 	.word	0x000000ff
        /*05d0*/ 	.word	0x00000068
        /*05d4*/ 	.short	0x010a
        /*05d6*/ 	.byte	0x07
	.zero		1


	//   ....[75]....
        /*05d8*/ 	.word	0x00004760
        /*05dc*/ 	.word	0x000000ff
        /*05e0*/ 	.word	0x00000040
        /*05e4*/ 	.short	0x010a
        /*05e6*/ 	.byte	0x07
	.zero		1


	//   ....[76]....
        /*05e8*/ 	.word	0x00004950
        /*05ec*/ 	.word	0x000000ff
        /*05f0*/ 	.word	0x00000020
        /*05f4*/ 	.short	0x010b
        /*05f6*/ 	.byte	0x07
	.zero		1


	//   ....[77]....
        /*05f8*/ 	.word	0x00004960
        /*05fc*/ 	.word	0x000000ff
        /*0600*/ 	.word	0x00000000
        /*0604*/ 	.short	0x0101
        /*0606*/ 	.byte	0x0e
	.zero		1


	//   ....[78]....
        /*0608*/ 	.word	0x00004980
        /*060c*/ 	.word	0x000000ff
        /*0610*/ 	.word	0x00000048
        /*0614*/ 	.short	0x010a
        /*0616*/ 	.byte	0x07
	.zero		1


	//   ....[79]....
        /*0618*/ 	.word	0x00004b30
        /*061c*/ 	.word	0x000000ff
        /*0620*/ 	.word	0x00000028
        /*0624*/ 	.short	0x010b
        /*0626*/ 	.byte	0x07
	.zero		1


	//   ....[80]....
        /*0628*/ 	.word	0x00004b40
        /*062c*/ 	.word	0x000000ff
        /*0630*/ 	.word	0x00000000
        /*0634*/ 	.short	0x0101
        /*0636*/ 	.byte	0x0e
	.zero		1


	//   ....[81]....
        /*0638*/ 	.word	0x00004b50
        /*063c*/ 	.word	0x000000ff
        /*0640*/ 	.word	0x00000050
        /*0644*/ 	.short	0x010a
        /*0646*/ 	.byte	0x07
	.zero		1


	//   ....[82]....
        /*0648*/ 	.word	0x00004d80
        /*064c*/ 	.word	0x000000ff
        /*0650*/ 	.word	0x00000030
        /*0654*/ 	.short	0x010b
        /*0656*/ 	.byte	0x07
	.zero		1


	//   ....[83]....
        /*0658*/ 	.word	0x00004df0
        /*065c*/ 	.word	0x000000ff
        /*0660*/ 	.word	0x00000000
        /*0664*/ 	.short	0x0101
        /*0666*/ 	.byte	0x0e
	.zero		1


	//   ....[84]....
        /*0668*/ 	.word	0x00004e30
        /*066c*/ 	.word	0x000000ff
        /*0670*/ 	.word	0x00000058
        /*0674*/ 	.short	0x010a
        /*0676*/ 	.byte	0x07
	.zero		1


	//   ....[85]....
        /*0678*/ 	.word	0x00005060
        /*067c*/ 	.word	0x000000ff
        /*0680*/ 	.word	0x00000038
        /*0684*/ 	.short	0x010b
        /*0686*/ 	.byte	0x07
	.zero		1


	//   ....[86]....
        /*0688*/ 	.word	0x00005080
        /*068c*/ 	.word	0x000000ff
        /*0690*/ 	.word	0x00000000
        /*0694*/ 	.short	0x0101
        /*0696*/ 	.byte	0x0d
	.zero		1


	//   ....[87]....
        /*0698*/ 	.word	0x000050b0
        /*069c*/ 	.word	0x000000ff
        /*06a0*/ 	.word	0x00000040
        /*06a4*/ 	.short	0x010a
        /*06a6*/ 	.byte	0x07
	.zero		1


	//   ....[88]....
        /*06a8*/ 	.word	0x000050d0
        /*06ac*/ 	.word	0x000000ff
        /*06b0*/ 	.word	0x00000048
        /*06b4*/ 	.short	0x010a
        /*06b6*/ 	.byte	0x07
	.zero		1


	//   ....[89]....
        /*06b8*/ 	.word	0x000050f0
        /*06bc*/ 	.word	0x000000ff
        /*06c0*/ 	.word	0x00000050
        /*06c4*/ 	.short	0x010a
        /*06c6*/ 	.byte	0x07
	.zero		1


	//   ....[90]....
        /*06c8*/ 	.word	0x00005130
        /*06cc*/ 	.word	0x00000000
        /*06d0*/ 	.word	0x00000058
        /*06d4*/ 	.short	0x010a
        /*06d6*/ 	.byte	0xff
	.zero		1


	//   ....[91]....
        /*06d8*/ 	.word	0x00005480
        /*06dc*/ 	.word	0x00000000
        /*06e0*/ 	.word	0x00000070
        /*06e4*/ 	.short	0x010a
        /*06e6*/ 	.byte	0xff
	.zero		1


	//   ....[92]....
        /*06e8*/ 	.word	0x00005590
        /*06ec*/ 	.word	0x00000000
        /*06f0*/ 	.word	0x00000000
        /*06f4*/ 	.short	0x0101
        /*06f6*/ 	.byte	0xff
	.zero		1


	//   ....[93]....
        /*06f8*/ 	.word	0x00005fb0
        /*06fc*/ 	.word	0x000000ff
        /*0700*/ 	.word	0x00000020
        /*0704*/ 	.short	0x010a
        /*0706*/ 	.byte	0x30
	.zero		1


	//   ....[94]....
        /*0708*/ 	.word	0x00005ff0
        /*070c*/ 	.word	0x0000004a
        /*0710*/ 	.word	0x00000090
        /*0714*/ 	.short	0x010a
        /*0716*/ 	.byte	0xff
	.zero		1


	//   ....[95]....
        /*0718*/ 	.word	0x00006100
        /*071c*/ 	.word	0x000000ff
        /*0720*/ 	.word	0x00000020
        /*0724*/ 	.short	0x010a
        /*0726*/ 	.byte	0x30
	.zero		1


	//   ....[96]....
        /*0728*/ 	.word	0x000061d0
        /*072c*/ 	.word	0x0000004a
        /*0730*/ 	.word	0x00000090
        /*0734*/ 	.short	0x010a
        /*0736*/ 	.byte	0xff
	.zero		1


	//   ....[97]....
        /*0738*/ 	.word	0x00006980
        /*073c*/ 	.word	0x00000000
        /*0740*/ 	.word	0x00000000
        /*0744*/ 	.short	0x0101
        /*0746*/ 	.byte	0xff
	.zero		1


	//   ....[98]....
        /*0748*/ 	.word	0x00006990
        /*074c*/ 	.word	0x00000003
        /*0750*/ 	.word	0x00000020
        /*0754*/ 	.short	0x010a
        /*0756*/ 	.byte	0xff
	.zero		1


	//   ....[99]....
        /*0758*/ 	.word	0x00006a50
        /*075c*/ 	.word	0x00000003
        /*0760*/ 	.word	0x00000020
        /*0764*/ 	.short	0x010a
        /*0766*/ 	.byte	0xff
	.zero		1


	//   ....[100]....
        /*0768*/ 	.word	0x00007240
        /*076c*/ 	.word	0x00000052
        /*0770*/ 	.word	0x00000000
        /*0774*/ 	.short	0x0101
        /*0776*/ 	.byte	0xff
	.zero		1


	//   ....[101]....
        /*0778*/ 	.word	0x00007260
        /*077c*/ 	.word	0x00000053
        /*0780*/ 	.word	0x00000020
        /*0784*/ 	.short	0x010a
        /*0786*/ 	.byte	0xff
	.zero		1


	//   ....[102]....
        /*0788*/ 	.word	0x00007310
        /*078c*/ 	.word	0x00000053
        /*0790*/ 	.word	0x00000020
        /*0794*/ 	.short	0x010a
        /*0796*/ 	.byte	0xff
	.zero		1


	//   ....[103]....
        /*0798*/ 	.word	0x00007b00
        /*079c*/ 	.word	0x00000052
        /*07a0*/ 	.word	0x00000000
        /*07a4*/ 	.short	0x0101
        /*07a6*/ 	.byte	0xff
	.zero		1


	//   ....[104]....
        /*07a8*/ 	.word	0x00007b20
        /*07ac*/ 	.word	0x00000058
        /*07b0*/ 	.word	0x00000020
        /*07b4*/ 	.short	0x010a
        /*07b6*/ 	.byte	0xff
	.zero		1


	//   ....[105]....
        /*07b8*/ 	.word	0x00007bd0
        /*07bc*/ 	.word	0x00000058
        /*07c0*/ 	.word	0x00000020
        /*07c4*/ 	.short	0x010a
        /*07c6*/ 	.byte	0xff
	.zero		1


	//   ....[106]....
        /*07c8*/ 	.word	0x00007e80
        /*07cc*/ 	.word	0x0000004a
        /*07d0*/ 	.word	0x00000000
        /*07d4*/ 	.short	0x0101
        /*07d6*/ 	.byte	0xff
	.zero		1


	//   ....[107]....
        /*07d8*/ 	.word	0x00008410
        /*07dc*/ 	.word	0x00000002
        /*07e0*/ 	.word	0x00000000
        /*07e4*/ 	.short	0x0101
        /*07e6*/ 	.byte	0xff
	.zero		1


	//   ....[108]....
        /*07e8*/ 	.word	0x00008680
        /*07ec*/ 	.word	0x000000ff
        /*07f0*/ 	.word	0x00000000
        /*07f4*/ 	.short	0x0101
        /*07f6*/ 	.byte	0x04
	.zero		1


	//   ....[109]....
        /*07f8*/ 	.word	0x000086a0
        /*07fc*/ 	.word	0x00000003
        /*0800*/ 	.word	0x000000e0
        /*0804*/ 	.short	0x010a
        /*0806*/ 	.byte	0xff
	.zero		1


	//   ....[110]....
        /*0808*/ 	.word	0x00008700
        /*080c*/ 	.word	0x00000002
        /*0810*/ 	.word	0x00000010
        /*0814*/ 	.short	0x010a
        /*0816*/ 	.byte	0xff
	.zero		1


	//   ....[111]....
        /*0818*/ 	.word	0x00008760
        /*081c*/ 	.word	0x00000002
        /*0820*/ 	.word	0x00000010
        /*0824*/ 	.short	0x010a
        /*0826*/ 	.byte	0xff
	.zero		1


	//   ....[112]....
        /*0828*/ 	.word	0x000087b0
        /*082c*/ 	.word	0x00000002
        /*0830*/ 	.word	0x00000070
        /*0834*/ 	.short	0x010a
        /*0836*/ 	.byte	0xff
	.zero		1


	//   ....[113]....
        /*0838*/ 	.word	0x00008810
        /*083c*/ 	.word	0x00000000
        /*0840*/ 	.word	0x00000000
        /*0844*/ 	.short	0x010a
        /*0846*/ 	.byte	0xff
	.zero		1


	//   ....[114]....
        /*0848*/ 	.word	0x00008860
        /*084c*/ 	.word	0x00000000
        /*0850*/ 	.word	0x000000d0
        /*0854*/ 	.short	0x010a
        /*0856*/ 	.byte	0xff
	.zero		1


	//   ....[115]....
        /*0858*/ 	.word	0x000088c0
        /*085c*/ 	.word	0x00000000
        /*0860*/ 	.word	0x00000080
        /*0864*/ 	.short	0x010a
        /*0866*/ 	.byte	0xff
	.zero		1


	//   ....[116]....
        /*0868*/ 	.word	0x00008910
        /*086c*/ 	.word	0x00000000
        /*0870*/ 	.word	0x00000070
        /*0874*/ 	.short	0x010a
        /*0876*/ 	.byte	0xff
	.zero		1


	//   ....[117]....
        /*0878*/ 	.word	0x00008970
        /*087c*/ 	.word	0x00000000
        /*0880*/ 	.word	0x00000080
        /*0884*/ 	.short	0x010a
        /*0886*/ 	.byte	0xff
	.zero		1


	//   ....[118]....
        /*0888*/ 	.word	0x000089d0
        /*088c*/ 	.word	0x00000004
        /*0890*/ 	.word	0x00000008
        /*0894*/ 	.short	0x010a
        /*0896*/ 	.byte	0xff
	.zero		1


	//   ....[119]....
        /*0898*/ 	.word	0x00008ab0
        /*089c*/ 	.word	0x00000002
        /*08a0*/ 	.word	0x00000008
        /*08a4*/ 	.short	0x010a
        /*08a6*/ 	.byte	0xff
	.zero		1


	//   ....[120]....
        /*08a8*/ 	.word	0x00008b00
        /*08ac*/ 	.word	0x00000000
        /*08b0*/ 	.word	0x00000070
        /*08b4*/ 	.short	0x010a
        /*08b6*/ 	.byte	0xff
	.zero		1


	//   ....[121]....
        /*08b8*/ 	.word	0x00008b60
        /*08bc*/ 	.word	0x00000000
        /*08c0*/ 	.word	0x000000b0
        /*08c4*/ 	.short	0x010a
        /*08c6*/ 	.byte	0xff
	.zero		1


	//   ....[122]....
        /*08c8*/ 	.word	0x00008bc0
        /*08cc*/ 	.word	0x00000000
        /*08d0*/ 	.word	0x00000000
        /*08d4*/ 	.short	0x010a
        /*08d6*/ 	.byte	0xff
	.zero		1


	//   ....[123]....
        /*08d8*/ 	.word	0x00008c20
        /*08dc*/ 	.word	0x00000000
        /*08e0*/ 	.word	0x00000000
        /*08e4*/ 	.short	0x010a
        /*08e6*/ 	.byte	0xff
	.zero		1


	//   ....[124]....
        /*08e8*/ 	.word	0x00008c80
        /*08ec*/ 	.word	0x00000000
        /*08f0*/ 	.word	0x00000000
        /*08f4*/ 	.short	0x010a
        /*08f6*/ 	.byte	0xff
	.zero		1


	//   ....[125]....
        /*08f8*/ 	.word	0x00008ce0
        /*08fc*/ 	.word	0x00000000
        /*0900*/ 	.word	0x00000000
        /*0904*/ 	.short	0x010a
        /*0906*/ 	.byte	0xff
	.zero		1


	//   ....[126]....
        /*0908*/ 	.word	0x00008d40
        /*090c*/ 	.word	0x00000000
        /*0910*/ 	.word	0x000000f0
        /*0914*/ 	.short	0x010a
        /*0916*/ 	.byte	0xff
	.zero		1


	//   ....[127]....
        /*0918*/ 	.word	0x00008d90
        /*091c*/ 	.word	0x00000000
        /*0920*/ 	.word	0x00000070
        /*0924*/ 	.short	0x010a
        /*0926*/ 	.byte	0xff
	.zero		1


	//   ....[128]....
        /*0928*/ 	.word	0x00008df0
        /*092c*/ 	.word	0x00000000
        /*0930*/ 	.word	0x00000068
        /*0934*/ 	.short	0x010a
        /*0936*/ 	.byte	0xff
	.zero		1


	//   ....[129]....
        /*0938*/ 	.word	0x00008e50
        /*093c*/ 	.word	0x00000003
        /*0940*/ 	.word	0x00000040
        /*0944*/ 	.short	0x010a
        /*0946*/ 	.byte	0xff
	.zero		1


	//   ....[130]....
        /*0948*/ 	.word	0x00008eb0
        /*094c*/ 	.word	0x00000003
        /*0950*/ 	.word	0x00000048
        /*0954*/ 	.short	0x010a
        /*0956*/ 	.byte	0xff
	.zero		1


	//   ....[131]....
        /*0958*/ 	.word	0x00008f10
        /*095c*/ 	.word	0x00000003
        /*0960*/ 	.word	0x00000050
        /*0964*/ 	.short	0x010a
        /*0966*/ 	.byte	0xff
	.zero		1


	//   ....[132]....
        /*0968*/ 	.word	0x00008f70
        /*096c*/ 	.word	0x00000003
        /*0970*/ 	.word	0x00000058
        /*0974*/ 	.short	0x010a
        /*0976*/ 	.byte	0xff
	.zero		1


	//   ....[133]....
        /*0978*/ 	.word	0x00008fd0
        /*097c*/ 	.word	0x00000000
        /*0980*/ 	.word	0x00000040
        /*0984*/ 	.short	0x010a
        /*0986*/ 	.byte	0xff
	.zero		1


	//   ....[134]....
        /*0988*/ 	.word	0x00009030
        /*098c*/ 	.word	0x00000000
        /*0990*/ 	.word	0x00000048
        /*0994*/ 	.short	0x010a
        /*0996*/ 	.byte	0xff
	.zero		1


	//   ....[135]....
        /*0998*/ 	.word	0x00009090
        /*099c*/ 	.word	0x00000000
        /*09a0*/ 	.word	0x00000050
        /*09a4*/ 	.short	0x010a
        /*09a6*/ 	.byte	0xff
	.zero		1


	//   ....[136]....
        /*09a8*/ 	.word	0x000090e0
        /*09ac*/ 	.word	0x00000000
        /*09b0*/ 	.word	0x00000070
        /*09b4*/ 	.short	0x010a
        /*09b6*/ 	.byte	0xff
	.zero		1


	//   ....[137]....
        /*09b8*/ 	.word	0x00009140
        /*09bc*/ 	.word	0x00000000
        /*09c0*/ 	.word	0x00000020
        /*09c4*/ 	.short	0x010a
        /*09c6*/ 	.byte	0xff
	.zero		1


	//   ....[138]....
        /*09c8*/ 	.word	0x00009190
        /*09cc*/ 	.word	0x0000004a
        /*09d0*/ 	.word	0x00000090
        /*09d4*/ 	.short	0x010a
        /*09d6*/ 	.byte	0xff
	.zero		1


	//   ....[139]....
        /*09d8*/ 	.word	0x000091e0
        /*09dc*/ 	.word	0x00000003
        /*09e0*/ 	.word	0x00000020
        /*09e4*/ 	.short	0x010a
        /*09e6*/ 	.byte	0xff
	.zero		1


	//   ....[140]....
        /*09e8*/ 	.word	0x00009230
        /*09ec*/ 	.word	0x00000053
        /*09f0*/ 	.word	0x00000020
        /*09f4*/ 	.short	0x010a
        /*09f6*/ 	.byte	0xff
	.zero		1


	//   ....[141]....
        /*09f8*/ 	.word	0x00009280
        /*09fc*/ 	.word	0x00000058
        /*0a00*/ 	.word	0x00000020
        /*0a04*/ 	.short	0x010a
        /*0a06*/ 	.byte	0xff
	.zero		1


	//----- nvinfo : EIATTR_NUM_MBARRIERS
	.align		4
.L_47:
        /*0a08*/ 	.byte	0x03, 0x38
        /*0a0a*/ 	.short	0x001f


	//----- nvinfo : EIATTR_EXIT_INSTR_OFFSETS
	.align		4
        /*0a0c*/ 	.byte	0x04, 0x1c
        /*0a0e*/ 	.short	(.L_49 - .L_48)


	//   ....[0]....
.L_48:
        /*0a10*/ 	.word	0x000026a0


	//   ....[1]....
        /*0a14*/ 	.word	0x00002ba0


	//   ....[2]....
        /*0a18*/ 	.word	0x00002c00


	//   ....[3]....
        /*0a1c*/ 	.word	0x00003f70


	//   ....[4]....
        /*0a20*/ 	.word	0x00005160


	//   ....[5]....
        /*0a24*/ 	.word	0x000051a0


	//   ....[6]....
        /*0a28*/ 	.word	0x00008570


	//   ....[7]....
        /*0a2c*/ 	.word	0x000085f0


	//   ....[8]....
        /*0a30*/ 	.word	0x00008620


	//   ....[9]....
        /*0a34*/ 	.word	0x00008690


	//----- nvinfo : EIATTR_MAX_THREADS
	.align		4
.L_49:
        /*0a38*/ 	.byte	0x04, 0x05
        /*0a3a*/ 	.short	(.L_51 - .L_50)
.L_50:
        /*0a3c*/ 	.word	0x00000100
        /*0a40*/ 	.word	0x00000001
        /*0a44*/ 	.word	0x00000001


	//----- nvinfo : EIATTR_CRS_STACK_SIZE
	.align		4
.L_51:
        /*0a48*/ 	.byte	0x04, 0x1e
        /*0a4a*/ 	.short	(.L_53 - .L_52)
.L_52:
        /*0a4c*/ 	.word	0x00000000


	//----- nvinfo : EIATTR_CBANK_PARAM_SIZE
	.align		4
.L_53:
        /*0a50*/ 	.byte	0x03, 0x19
        /*0a52*/ 	.short	0x0800


	//----- nvinfo : EIATTR_PARAM_CBANK
	.align		4
        /*0a54*/ 	.byte	0x04, 0x0a
        /*0a56*/ 	.short	(.L_55 - .L_54)
	.align		4
.L_54:
        /*0a58*/ 	.word	index@(.nv.constant0._ZN7cutlass13device_kernelINS_4gemm6kernel13GemmUniversalIN4cute5tupleIJiiiiEEENS1_10collective13CollectiveMmaINS1_35MainloopSm100TmaUmmaWarpSpecializedILi2ELi2ELi4ENS5_IJNS4_1CILi2EEENSA_ILi1EEESC_EEEEENS5_IJNSA_ILi128EEESF_NSA_ILi64EEEEEENS_6half_tENS5_IJlSC_lEEESI_NS5_IJSC_llEEENS4_8TiledMMAINS4_8MMA_AtomIJNS4_26SM100_MMA_F16BF16_2x1SM_SSISI_SI_fLi128ELi128ELNS4_4UMMA5MajorE0ELSP_1ELNSO_7ScaleInE0ELSQ_0EEEEEENS4_6LayoutINS5_IJSC_SC_SC_EEENS5_IJNSA_ILi0EEESV_SV_EEEEENS5_IJNS4_10UnderscoreESY_SY_EEEEENS4_18SM100_TMA_2SM_LOADENS4_14ComposedLayoutINS4_7SwizzleILi3ELi4ELi3EEENS4_18smem_ptr_flag_bitsILi16EEENST_INS5_IJNSA_ILi8EEESG_EEENS5_IJSG_SC_EEEEEEEvNS4_8identityES11_NS12_IS14_S16_NST_INS5_IJSG_S17_EEENS5_IJSC_SG_EEEEEEEvS1C_EENS_8epilogue10collective18CollectiveEpilogueINS1I_23Sm100TmaWarpSpecializedILi4ELi2ELi16ELb1ELb0EEEJNS5_IJSG_SF_SG_EEENS5_IJNST_ISG_SC_EENST_INS5_IJNSA_ILi16EEESB_EEES1E_EEEEESI_SJ_SI_SJ_NS1I_6fusion15FusionCallbacksIS1M_NS1T_17LinearCombinationISI_fSI_fLNS_15FloatRoundStyleE2EEES1N_S1S_JEEENS4_5SM1004TMEM4LOAD26SM100_TMEM_LOAD_32dp32b16xENS4_13SM90_TMA_LOADENS12_INS13_ILi1ELi4ELi3EEES16_NST_INS5_IJS17_S1P_EEENS5_IJS1P_SC_EEEEEEENS4_39AutoVectorizingCopyWithAssumedAlignmentILi128EEENS4_14SM90_TMA_STOREES28_S2A_S2A_EEEvvEEEEvNT_6ParamsE)
        /*0a5c*/ 	.short	0x0380
        /*0a5e*/ 	.short	0x0800


	//----- nvinfo : EIATTR_SW_WAR
	.align		4
.L_55:
        /*0a60*/ 	.byte	0x04, 0x36
        /*0a62*/ 	.short	(.L_57 - .L_56)
.L_56:
        /*0a64*/ 	.word	0x00000008
.L_57:


//--------------------- .nv.callgraph             --------------------------
	.section	.nv.callgraph,"",@"SHT_CUDA_CALLGRAPH"
	.align	4
	.sectionentsize	8
	.align		4
        /*0000*/ 	.word	0x00000000
	.align		4
        /*0004*/ 	.word	0xffffffff
	.align		4
        /*0008*/ 	.word	index@(_ZN7cutlass13device_kernelINS_4gemm6kernel13GemmUniversalIN4cute5tupleIJiiiiEEENS1_10collective13CollectiveMmaINS1_35MainloopSm100TmaUmmaWarpSpecializedILi2ELi2ELi4ENS5_IJNS4_1CILi2EEENSA_ILi1EEESC_EEEEENS5_IJNSA_ILi128EEESF_NSA_ILi64EEEEEENS_6half_tENS5_IJlSC_lEEESI_NS5_IJSC_llEEENS4_8TiledMMAINS4_8MMA_AtomIJNS4_26SM100_MMA_F16BF16_2x1SM_SSISI_SI_fLi128ELi128ELNS4_4UMMA5MajorE0ELSP_1ELNSO_7ScaleInE0ELSQ_0EEEEEENS4_6LayoutINS5_IJSC_SC_SC_EEENS5_IJNSA_ILi0EEESV_SV_EEEEENS5_IJNS4_10UnderscoreESY_SY_EEEEENS4_18SM100_TMA_2SM_LOADENS4_14ComposedLayoutINS4_7SwizzleILi3ELi4ELi3EEENS4_18smem_ptr_flag_bitsILi16EEENST_INS5_IJNSA_ILi8EEESG_EEENS5_IJSG_SC_EEEEEEEvNS4_8identityES11_NS12_IS14_S16_NST_INS5_IJSG_S17_EEENS5_IJSC_SG_EEEEEEEvS1C_EENS_8epilogue10collective18CollectiveEpilogueINS1I_23Sm100TmaWarpSpecializedILi4ELi2ELi16ELb1ELb0EEEJNS5_IJSG_SF_SG_EEENS5_IJNST_ISG_SC_EENST_INS5_IJNSA_ILi16EEESB_EEES1E_EEEEESI_SJ_SI_SJ_NS1I_6fusion15FusionCallbacksIS1M_NS1T_17LinearCombinationISI_fSI_fLNS_15FloatRoundStyleE2EEES1N_S1S_JEEENS4_5SM1004TMEM4LOAD26SM100_TMEM_LOAD_32dp32b16xENS4_13SM90_TMA_LOADENS12_INS13_ILi1ELi4ELi3EEES16_NST_INS5_IJS17_S1P_EEENS5_IJS1P_SC_EEEEEEENS4_39AutoVectorizingCopyWithAssumedAlignmentILi128EEENS4_14SM90_TMA_STOREES28_S2A_S2A_EEEvvEEEEvNT_6ParamsE)
	.align		4
        /*000c*/ 	.word	index@(__assertfail)
	.align		4
        /*0010*/ 	.word	0x00000000
	.align		4
        /*0014*/ 	.word	0xfffffffe
	.align		4
        /*0018*/ 	.word	0x00000000
	.align		4
        /*001c*/ 	.word	0xfffffffd
	.align		4
        /*0020*/ 	.word	0x00000000
	.align		4
        /*0024*/ 	.word	0xfffffffc


//--------------------- .nv.constant4             --------------------------
	.section	.nv.constant4,"a",@progbits
	.align	8
	.align		8
.nv.constant4:
        /*0000*/ 	.dword	__assertfail
	.align		8
        /*0008*/ 	.dword	__unnamed_1
	.align		8
        /*0010*/ 	.dword	__unnamed_2
	.align		8
        /*0018*/ 	.dword	_ZN40_INTERNAL_3ae8dede_4_k_cu_ebec91a5_274254cuda3std3__45__cpo5beginE
	.align		8
        /*0020*/ 	.dword	_ZN40_INTERNAL_3ae8dede_4_k_cu_ebec91a5_274254cuda3std3__45__cpo3endE
	.align		8
        /*0028*/ 	.dword	_ZN40_INTERNAL_3ae8dede_4_k_cu_ebec91a5_274254cuda3std3__45__cpo6cbeginE
	.align		8
        /*0030*/ 	.dword	_ZN40_INTERNAL_3ae8dede_4_k_cu_ebec91a5_274254cuda3std3__45__cpo4cendE
	.align		8
        /*0038*/ 	.dword	_ZN40_INTERNAL_3ae8dede_4_k_cu_ebec91a5_274254cuda3std3__442_GLOBAL__N__3ae8dede_4_k_cu_ebec91a5_274256ignoreE
	.align		8
        /*0040*/ 	.dword	_ZN40_INTERNAL_3ae8dede_4_k_cu_ebec91a5_274254cuda3std3__419piecewise_constructE
	.align		8
        /*0048*/ 	.dword	_ZN40_INTERNAL_3ae8dede_4_k_cu_ebec91a5_274254cuda3std3__48in_placeE
	.align		8
        /*0050*/ 	.dword	_ZN40_INTERNAL_3ae8dede_4_k_cu_ebec91a5_274254cuda3std6ranges3__45__cpo4swapE
	.align		8
        /*0058*/ 	.dword	_ZN40_INTERNAL_3ae8dede_4_k_cu_ebec91a5_274254cuda3std6ranges3__45__cpo9iter_moveE
	.align		8
        /*0060*/ 	.dword	_ZN40_INTERNAL_3ae8dede_4_k_cu_ebec91a5_274254cute7productE
	.align		8
        /*0068*/ 	.dword	_ZN40_INTERNAL_3ae8dede_4_k_cu_ebec91a5_274254cute1_E
	.align		8
        /*0070*/ 	.dword	$str$25
	.align		8
        /*0078*/ 	.dword	$str$26
	.align		8
        /*0080*/ 	.dword	$str$27
	.align		8
        /*0088*/ 	.dword	$str$28


//--------------------- .text._ZN7cutlass13device_kernelINS_4gemm6kernel13GemmUniversalIN4cute5tupleIJiiiiEEENS1_10collective13CollectiveMmaINS1_35MainloopSm100TmaUmmaWarpSpecializedILi2ELi2ELi4ENS5_IJNS4_1CILi2EEENSA_ILi1EEESC_EEEEENS5_IJNSA_ILi128EEESF_NSA_ILi64EEEEEENS_6half_tENS5_IJlSC_lEEESI_NS5_IJSC_llEEENS4_8TiledMMAINS4_8MMA_AtomIJNS4_26SM100_MMA_F16BF16_2x1SM_SSISI_SI_fLi128ELi128ELNS4_4UMMA5MajorE0ELSP_1ELNSO_7ScaleInE0ELSQ_0EEEEEENS4_6LayoutINS5_IJSC_SC_SC_EEENS5_IJNSA_ILi0EEESV_SV_EEEEENS5_IJNS4_10UnderscoreESY_SY_EEEEENS4_18SM100_TMA_2SM_LOADENS4_14ComposedLayoutINS4_7SwizzleILi3ELi4ELi3EEENS4_18smem_ptr_flag_bitsILi16EEENST_INS5_IJNSA_ILi8EEESG_EEENS5_IJSG_SC_EEEEEEEvNS4_8identityES11_NS12_IS14_S16_NST_INS5_IJSG_S17_EEENS5_IJSC_SG_EEEEEEEvS1C_EENS_8epilogue10collective18CollectiveEpilogueINS1I_23Sm100TmaWarpSpecializedILi4ELi2ELi16ELb1ELb0EEEJNS5_IJSG_SF_SG_EEENS5_IJNST_ISG_SC_EENST_INS5_IJNSA_ILi16EEESB_EEES1E_EEEEESI_SJ_SI_SJ_NS1I_6fusion15FusionCallbacksIS1M_NS1T_17LinearCombinationISI_fSI_fLNS_15FloatRoundStyleE2EEES1N_S1S_JEEENS4_5SM1004TMEM4LOAD26SM100_TMEM_LOAD_32dp32b16xENS4_13SM90_TMA_LOADENS12_INS13_ILi1ELi4ELi3EEES16_NST_INS5_IJS17_S1P_EEENS5_IJS1P_SC_EEEEEEENS4_39AutoVectorizingCopyWithAssumedAlignmentILi128EEENS4_14SM90_TMA_STOREES28_S2A_S2A_EEEvvEEEEvNT_6ParamsE --------------------------
	.section	.text._ZN7cutlass13device_kernelINS_4gemm6kernel13GemmUniversalIN4cute5tupleIJiiiiEEENS1_10collective13CollectiveMmaINS1_35MainloopSm100TmaUmmaWarpSpecializedILi2ELi2ELi4ENS5_IJNS4_1CILi2EEENSA_ILi1EEESC_EEEEENS5_IJNSA_ILi128EEESF_NSA_ILi64EEEEEENS_6half_tENS5_IJlSC_lEEESI_NS5_IJSC_llEEENS4_8TiledMMAINS4_8MMA_AtomIJNS4_26SM100_MMA_F16BF16_2x1SM_SSISI_SI_fLi128ELi128ELNS4_4UMMA5MajorE0ELSP_1ELNSO_7ScaleInE0ELSQ_0EEEEEENS4_6LayoutINS5_IJSC_SC_SC_EEENS5_IJNSA_ILi0EEESV_SV_EEEEENS5_IJNS4_10UnderscoreESY_SY_EEEEENS4_18SM100_TMA_2SM_LOADENS4_14ComposedLayoutINS4_7SwizzleILi3ELi4ELi3EEENS4_18smem_ptr_flag_bitsILi16EEENST_INS5_IJNSA_ILi8EEESG_EEENS5_IJSG_SC_EEEEEEEvNS4_8identityES11_NS12_IS14_S16_NST_INS5_IJSG_S17_EEENS5_IJSC_SG_EEEEEEEvS1C_EENS_8epilogue10collective18CollectiveEpilogueINS1I_23Sm100TmaWarpSpecializedILi4ELi2ELi16ELb1ELb0EEEJNS5_IJSG_SF_SG_EEENS5_IJNST_ISG_SC_EENST_INS5_IJNSA_ILi16EEESB_EEES1E_EEEEESI_SJ_SI_SJ_NS1I_6fusion15FusionCallbacksIS1M_NS1T_17LinearCombinationISI_fSI_fLNS_15FloatRoundStyleE2EEES1N_S1S_JEEENS4_5SM1004TMEM4LOAD26SM100_TMEM_LOAD_32dp32b16xENS4_13SM90_TMA_LOADENS12_INS13_ILi1ELi4ELi3EEES16_NST_INS5_IJS17_S1P_EEENS5_IJS1P_SC_EEEEEEENS4_39AutoVectorizingCopyWithAssumedAlignmentILi128EEENS4_14SM90_TMA_STOREES28_S2A_S2A_EEEvvEEEEvNT_6ParamsE,"ax",@progbits
	.align	128
.text._ZN7cutlass13device_kernelINS_4gemm6kernel13GemmUniversalIN4cute5tupleIJiiiiEEENS1_10collective13CollectiveMmaINS1_35MainloopSm100TmaUmmaWarpSpecializedILi2ELi2ELi4ENS5_IJNS4_1CILi2EEENSA_ILi1EEESC_EEEEENS5_IJNSA_ILi128EEESF_NSA_ILi64EEEEEENS_6half_tENS5_IJlSC_lEEESI_NS5_IJSC_llEEENS4_8TiledMMAINS4_8MMA_AtomIJNS4_26SM100_MMA_F16BF16_2x1SM_SSISI_SI_fLi128ELi128ELNS4_4UMMA5MajorE0ELSP_1ELNSO_7ScaleInE0ELSQ_0EEEEEENS4_6LayoutINS5_IJSC_SC_SC_EEENS5_IJNSA_ILi0EEESV_SV_EEEEENS5_IJNS4_10UnderscoreESY_SY_EEEEENS4_18SM100_TMA_2SM_LOADENS4_14ComposedLayoutINS4_7SwizzleILi3ELi4ELi3EEENS4_18smem_ptr_flag_bitsILi16EEENST_INS5_IJNSA_ILi8EEESG_EEENS5_IJSG_SC_EEEEEEEvNS4_8identityES11_NS12_IS14_S16_NST_INS5_IJSG_S17_EEENS5_IJSC_SG_EEEEEEEvS1C_EENS_8epilogue10collective18CollectiveEpilogueINS1I_23Sm100TmaWarpSpecializedILi4ELi2ELi16ELb1ELb0EEEJNS5_IJSG_SF_SG_EEENS5_IJNST_ISG_SC_EENST_INS5_IJNSA_ILi16EEESB_EEES1E_EEEEESI_SJ_SI_SJ_NS1I_6fusion15FusionCallbacksIS1M_NS1T_17LinearCombinationISI_fSI_fLNS_15FloatRoundStyleE2EEES1N_S1S_JEEENS4_5SM1004TMEM4LOAD26SM100_TMEM_LOAD_32dp32b16xENS4_13SM90_TMA_LOADENS12_INS13_ILi1ELi4ELi3EEES16_NST_INS5_IJS17_S1P_EEENS5_IJS1P_SC_EEEEEEENS4_39AutoVectorizingCopyWithAssumedAlignmentILi128EEENS4_14SM90_TMA_STOREES28_S2A_S2A_EEEvvEEEEvNT_6ParamsE:
        .type           _ZN7cutlass13device_kernelINS_4gemm6kernel13GemmUniversalIN4cute5tupleIJiiiiEEENS1_10collective13CollectiveMmaINS1_35MainloopSm100TmaUmmaWarpSpecializedILi2ELi2ELi4ENS5_IJNS4_1CILi2EEENSA_ILi1EEESC_EEEEENS5_IJNSA_ILi128EEESF_NSA_ILi64EEEEEENS_6half_tENS5_IJlSC_lEEESI_NS5_IJSC_llEEENS4_8TiledMMAINS4_8MMA_AtomIJNS4_26SM100_MMA_F16BF16_2x1SM_SSISI_SI_fLi128ELi128ELNS4_4UMMA5MajorE0ELSP_1ELNSO_7ScaleInE0ELSQ_0EEEEEENS4_6LayoutINS5_IJSC_SC_SC_EEENS5_IJNSA_ILi0EEESV_SV_EEEEENS5_IJNS4_10UnderscoreESY_SY_EEEEENS4_18SM100_TMA_2SM_LOADENS4_14ComposedLayoutINS4_7SwizzleILi3ELi4ELi3EEENS4_18smem_ptr_flag_bitsILi16EEENST_INS5_IJNSA_ILi8EEESG_EEENS5_IJSG_SC_EEEEEEEvNS4_8identityES11_NS12_IS14_S16_NST_INS5_IJSG_S17_EEENS5_IJSC_SG_EEEEEEEvS1C_EENS_8epilogue10collective18CollectiveEpilogueINS1I_23Sm100TmaWarpSpecializedILi4ELi2ELi16ELb1ELb0EEEJNS5_IJSG_SF_SG_EEENS5_IJNST_ISG_SC_EENST_INS5_IJNSA_ILi16EEESB_EEES1E_EEEEESI_SJ_SI_SJ_NS1I_6fusion15FusionCallbacksIS1M_NS1T_17LinearCombinationISI_fSI_fLNS_15FloatRoundStyleE2EEES1N_S1S_JEEENS4_5SM1004TMEM4LOAD26SM100_TMEM_LOAD_32dp32b16xENS4_13SM90_TMA_LOADENS12_INS13_ILi1ELi4ELi3EEES16_NST_INS5_IJS17_S1P_EEENS5_IJS1P_SC_EEEEEEENS4_39AutoVectorizingCopyWithAssumedAlignmentILi128EEENS4_14SM90_TMA_STOREES28_S2A_S2A_EEEvvEEEEvNT_6ParamsE,@function
        .size           _ZN7cutlass13device_kernelINS_4gemm6kernel13GemmUniversalIN4cute5tupleIJiiiiEEENS1_10collective13CollectiveMmaINS1_35MainloopSm100TmaUmmaWarpSpecializedILi2ELi2ELi4ENS5_IJNS4_1CILi2EEENSA_ILi1EEESC_EEEEENS5_IJNSA_ILi128EEESF_NSA_ILi64EEEEEENS_6half_tENS5_IJlSC_lEEESI_NS5_IJSC_llEEENS4_8TiledMMAINS4_8MMA_AtomIJNS4_26SM100_MMA_F16BF16_2x1SM_SSISI_SI_fLi128ELi128ELNS4_4UMMA5MajorE0ELSP_1ELNSO_7ScaleInE0ELSQ_0EEEEEENS4_6LayoutINS5_IJSC_SC_SC_EEENS5_IJNSA_ILi0EEESV_SV_EEEEENS5_IJNS4_10UnderscoreESY_SY_EEEEENS4_18SM100_TMA_2SM_LOADENS4_14ComposedLayoutINS4_7SwizzleILi3ELi4ELi3EEENS4_18smem_ptr_flag_bitsILi16EEENST_INS5_IJNSA_ILi8EEESG_EEENS5_IJSG_SC_EEEEEEEvNS4_8identityES11_NS12_IS14_S16_NST_INS5_IJSG_S17_EEENS5_IJSC_SG_EEEEEEEvS1C_EENS_8epilogue10collective18CollectiveEpilogueINS1I_23Sm100TmaWarpSpecializedILi4ELi2ELi16ELb1ELb0EEEJNS5_IJSG_SF_SG_EEENS5_IJNST_ISG_SC_EENST_INS5_IJNSA_ILi16EEESB_EEES1E_EEEEESI_SJ_SI_SJ_NS1I_6fusion15FusionCallbacksIS1M_NS1T_17LinearCombinationISI_fSI_fLNS_15FloatRoundStyleE2EEES1N_S1S_JEEENS4_5SM1004TMEM4LOAD26SM100_TMEM_LOAD_32dp32b16xENS4_13SM90_TMA_LOADENS12_INS13_ILi1ELi4ELi3EEES16_NST_INS5_IJS17_S1P_EEENS5_IJS1P_SC_EEEEEEENS4_39AutoVectorizingCopyWithAssumedAlignmentILi128EEENS4_14SM90_TMA_STOREES28_S2A_S2A_EEEvvEEEEvNT_6ParamsE,(.L_x_191 - _ZN7cutlass13device_kernelINS_4gemm6kernel13GemmUniversalIN4cute5tupleIJiiiiEEENS1_10collective13CollectiveMmaINS1_35MainloopSm100TmaUmmaWarpSpecializedILi2ELi2ELi4ENS5_IJNS4_1CILi2EEENSA_ILi1EEESC_EEEEENS5_IJNSA_ILi128EEESF_NSA_ILi64EEEEEENS_6half_tENS5_IJlSC_lEEESI_NS5_IJSC_llEEENS4_8TiledMMAINS4_8MMA_AtomIJNS4_26SM100_MMA_F16BF16_2x1SM_SSISI_SI_fLi128ELi128ELNS4_4UMMA5MajorE0ELSP_1ELNSO_7ScaleInE0ELSQ_0EEEEEENS4_6LayoutINS5_IJSC_SC_SC_EEENS5_IJNSA_ILi0EEESV_SV_EEEEENS5_IJNS4_10UnderscoreESY_SY_EEEEENS4_18SM100_TMA_2SM_LOADENS4_14ComposedLayoutINS4_7SwizzleILi3ELi4ELi3EEENS4_18smem_ptr_flag_bitsILi16EEENST_INS5_IJNSA_ILi8EEESG_EEENS5_IJSG_SC_EEEEEEEvNS4_8identityES11_NS12_IS14_S16_NST_INS5_IJSG_S17_EEENS5_IJSC_SG_EEEEEEEvS1C_EENS_8epilogue10collective18CollectiveEpilogueINS1I_23Sm100TmaWarpSpecializedILi4ELi2ELi16ELb1ELb0EEEJNS5_IJSG_SF_SG_EEENS5_IJNST_ISG_SC_EENST_INS5_IJNSA_ILi16EEESB_EEES1E_EEEEESI_SJ_SI_SJ_NS1I_6fusion15FusionCallbacksIS1M_NS1T_17LinearCombinationISI_fSI_fLNS_15FloatRoundStyleE2EEES1N_S1S_JEEENS4_5SM1004TMEM4LOAD26SM100_TMEM_LOAD_32dp32b16xENS4_13SM90_TMA_LOADENS12_INS13_ILi1ELi4ELi3EEES16_NST_INS5_IJS17_S1P_EEENS5_IJS1P_SC_EEEEEEENS4_39AutoVectorizingCopyWithAssumedAlignmentILi128EEENS4_14SM90_TMA_STOREES28_S2A_S2A_EEEvvEEEEvNT_6ParamsE)
        .other          _ZN7cutlass13device_kernelINS_4gemm6kernel13GemmUniversalIN4cute5tupleIJiiiiEEENS1_10collective13CollectiveMmaINS1_35MainloopSm100TmaUmmaWarpSpecializedILi2ELi2ELi4ENS5_IJNS4_1CILi2EEENSA_ILi1EEESC_EEEEENS5_IJNSA_ILi128EEESF_NSA_ILi64EEEEEENS_6half_tENS5_IJlSC_lEEESI_NS5_IJSC_llEEENS4_8TiledMMAINS4_8MMA_AtomIJNS4_26SM100_MMA_F16BF16_2x1SM_SSISI_SI_fLi128ELi128ELNS4_4UMMA5MajorE0ELSP_1ELNSO_7ScaleInE0ELSQ_0EEEEEENS4_6LayoutINS5_IJSC_SC_SC_EEENS5_IJNSA_ILi0EEESV_SV_EEEEENS5_IJNS4_10UnderscoreESY_SY_EEEEENS4_18SM100_TMA_2SM_LOADENS4_14ComposedLayoutINS4_7SwizzleILi3ELi4ELi3EEENS4_18smem_ptr_flag_bitsILi16EEENST_INS5_IJNSA_ILi8EEESG_EEENS5_IJSG_SC_EEEEEEEvNS4_8identityES11_NS12_IS14_S16_NST_INS5_IJSG_S17_EEENS5_IJSC_SG_EEEEEEEvS1C_EENS_8epilogue10collective18CollectiveEpilogueINS1I_23Sm100TmaWarpSpecializedILi4ELi2ELi16ELb1ELb0EEEJNS5_IJSG_SF_SG_EEENS5_IJNST_ISG_SC_EENST_INS5_IJNSA_ILi16EEESB_EEES1E_EEEEESI_SJ_SI_SJ_NS1I_6fusion15FusionCallbacksIS1M_NS1T_17LinearCombinationISI_fSI_fLNS_15FloatRoundStyleE2EEES1N_S1S_JEEENS4_5SM1004TMEM4LOAD26SM100_TMEM_LOAD_32dp32b16xENS4_13SM90_TMA_LOADENS12_INS13_ILi1ELi4ELi3EEES16_NST_INS5_IJS17_S1P_EEENS5_IJS1P_SC_EEEEEEENS4_39AutoVectorizingCopyWithAssumedAlignmentILi128EEENS4_14SM90_TMA_STOREES28_S2A_S2A_EEEvvEEEEvNT_6ParamsE,@"STO_CUDA_ENTRY STV_DEFAULT"
_ZN7cutlass13device_kernelINS_4gemm6kernel13GemmUniversalIN4cute5tupleIJiiiiEEENS1_10collective13CollectiveMmaINS1_35MainloopSm100TmaUmmaWarpSpecializedILi2ELi2ELi4ENS5_IJNS4_1CILi2EEENSA_ILi1EEESC_EEEEENS5_IJNSA_ILi128EEESF_NSA_ILi64EEEEEENS_6half_tENS5_IJlSC_lEEESI_NS5_IJSC_llEEENS4_8TiledMMAINS4_8MMA_AtomIJNS4_26SM100_MMA_F16BF16_2x1SM_SSISI_SI_fLi128ELi128ELNS4_4UMMA5MajorE0ELSP_1ELNSO_7ScaleInE0ELSQ_0EEEEEENS4_6LayoutINS5_IJSC_SC_SC_EEENS5_IJNSA_ILi0EEESV_SV_EEEEENS5_IJNS4_10UnderscoreESY_SY_EEEEENS4_18SM100_TMA_2SM_LOADENS4_14ComposedLayoutINS4_7SwizzleILi3ELi4ELi3EEENS4_18smem_ptr_flag_bitsILi16EEENST_INS5_IJNSA_ILi8EEESG_EEENS5_IJSG_SC_EEEEEEEvNS4_8identityES11_NS12_IS14_S16_NST_INS5_IJSG_S17_EEENS5_IJSC_SG_EEEEEEEvS1C_EENS_8epilogue10collective18CollectiveEpilogueINS1I_23Sm100TmaWarpSpecializedILi4ELi2ELi16ELb1ELb0EEEJNS5_IJSG_SF_SG_EEENS5_IJNST_ISG_SC_EENST_INS5_IJNSA_ILi16EEESB_EEES1E_EEEEESI_SJ_SI_SJ_NS1I_6fusion15FusionCallbacksIS1M_NS1T_17LinearCombinationISI_fSI_fLNS_15FloatRoundStyleE2EEES1N_S1S_JEEENS4_5SM1004TMEM4LOAD26SM100_TMEM_LOAD_32dp32b16xENS4_13SM90_TMA_LOADENS12_INS13_ILi1ELi4ELi3EEES16_NST_INS5_IJS17_S1P_EEENS5_IJS1P_SC_EEEEEEENS4_39AutoVectorizingCopyWithAssumedAlignmentILi128EEENS4_14SM90_TMA_STOREES28_S2A_S2A_EEEvvEEEEvNT_6ParamsE:
[----:B------:R-:W1:Y:S01]  /*0000*/  LDC R1, c[0x0][0x37c] ;  /* 0x0000df00ff017b82 */ /* 0x000e620000000800 */
[----:B------:R-:W2:Y:S01]  /*0010*/  S2R R72, SR_TID.X ;  /* 0x0000000000487919 */ /* 0x000ea20000002100 */
[----:B------:R-:W3:Y:S06]  /*0020*/  LDCU.64 UR6, c[0x0][0x890] ;  /* 0x00011200ff0677ac */ /* 0x000eec0008000a00 */
[----:B------:R-:W4:Y:S01]  /*0030*/  S2UR UR37, SR_CgaCtaId ;  /* 0x00000000002579c3 */ /* 0x000f220000008800 */
[----:B------:R-:W-:Y:S02]  /*0040*/  PRMT R59, RZ, 0x7610, R59 ;  /* 0x00007610ff3b7816 */ /* 0x000fe4000000003b */
[----:B------:R-:W-:Y:S01]  /*0050*/  ELECT P1, URZ, PT ;  /* 0x0000000000ff782f */ /* 0x000fe20003820000 */
[----:B------:R-:W1:Y:S01]  /*0060*/  LDCU.64 UR46, c[0x0][0x358] ;  /* 0x00006b00ff2e77ac */ /* 0x000e620008000a00 */
[----:B---3--:R-:W-:-:S04]  /*0070*/  UISETP.NE.U32.AND UP0, UPT, UR6, URZ, UPT ;  /* 0x000000ff0600728c */ /* 0x008fc8000bf05070 */
[----:B------:R-:W-:Y:S02]  /*0080*/  UISETP.NE.AND.EX UP0, UPT, UR7, URZ, UPT, UP0 ;  /* 0x000000ff0700728c */ /* 0x000fe4000bf05300 */
[----:B----4-:R-:W-:Y:S02]  /*0090*/  ULOP3.LUT UR5, UR37, 0x1, URZ, 0xc0, !UPT ;  /* 0x0000000125057892 */ /* 0x010fe4000f8ec0ff */
[----:B------:R-:W-:Y:S01]  /*00a0*/  ULOP3.LUT UR4, UR37, 0x1, URZ, 0x3c, !UPT ;  /* 0x0000000125047892 */ /* 0x000fe2000f8e3cff */
[----:B--2---:R-:W-:-:S05]  /*00b0*/  SHF.R.U32.HI R66, RZ, 0x5, R72 ;  /* 0x00000005ff427819 */ /* 0x004fca0000011648 */
[----:B------:R-:W2:Y:S02]  /*00c0*/  SHFL.IDX PT, R0, R66, RZ, 0x1f ;  /* 0x00001fff42007589 */ /* 0x000ea400000e0000 */
[----:B--2---:R-:W-:Y:S01]  /*00d0*/  R2UR UR10, R0 ;  /* 0x00000000000a72ca */ /* 0x004fe200000e0000 */
[----:B-1----:R-:W-:-:S14]  /*00e0*/  BRA.U UP0, `(.L_x_0) ;  /* 0x00000001002c7547 */ /* 0x002fdc000b800000 */
[----:B------:R-:W1:Y:S02]  /*00f0*/  LDCU.64 UR8, c[0x0][0x888] ;  /* 0x00011100ff0877ac */ /* 0x000e640008000a00 */
[----:B-1----:R-:W-:-:S04]  /*0100*/  UISETP.NE.U32.AND UP0, UPT, UR8, URZ, UPT ;  /* 0x000000ff0800728c */ /* 0x002fc8000bf05070 */
[----:B------:R-:W-:-:S09]  /*0110*/  UISETP.NE.AND.EX UP0, UPT, UR9, URZ, UPT, UP0 ;  /* 0x000000ff0900728c */ /* 0x000fd2000bf05300 */
[----:B------:R-:W-:Y:S05]  /*0120*/  BRA.U !UP0, `(.L_x_1) ;  /* 0x0000000108107547 */ /* 0x000fea000b800000 */
[----:B------:R-:W1:Y:S02]  /*0130*/  LDC.64 R2, c[0x0][0x888] ;  /* 0x00022200ff027b82 */ /* 0x000e640000000a00 */
[----:B-1----:R1:W5:Y:S01]  /*0140*/  LDG.E R35, desc[UR46][R2.64] ;  /* 0x0000002e02237981 */ /* 0x002362000c1e1900 */
[----:B------:R-:W-:Y:S01]  /*0150*/  HFMA2 R59, -RZ, RZ, 0, 5.9604644775390625e-08 ;  /* 0x00000001ff3b7431 */ /* 0x000fe200000001ff */
[----:B------:R-:W-:Y:S05]  /*0160*/  BRA `(.L_x_0) ;  /* 0x00000000000c7947 */ /* 0x000fea0003800000 */
.L_x_1:
[----:B------:R-:W1:Y:S01]  /*0170*/  LDCU UR8, c[0x0][0x880] ;  /* 0x00011000ff0877ac */ /* 0x000e620008000800 */
[----:B------:R-:W-:Y:S01]  /*0180*/  HFMA2 R59, -RZ, RZ, 0, 5.9604644775390625e-08 ;  /* 0x00000001ff3b7431 */ /* 0x000fe200000001ff */
[----:B-1----:R-:W-:-:S07]  /*0190*/  MOV R35, UR8 ;  /* 0x0000000800237c02 */ /* 0x002fce0008000f00 */
.L_x_0:
[----:B------:R-:W2:Y:S02]  /*01a0*/  LDCU.64 UR8, c[0x0][0x8b0] ;  /* 0x00011600ff0877ac */ /* 0x000ea40008000a00 */
[----:B--2---:R-:W-:-:S04]  /*01b0*/  UISETP.NE.U32.AND UP0, UPT, UR8, URZ, UPT ;  /* 0x000000ff0800728c */ /* 0x004fc8000bf05070 */
[----:B------:R-:W-:-:S09]  /*01c0*/  UISETP.NE.AND.EX UP0, UPT, UR9, URZ, UPT, UP0 ;  /* 0x000000ff0900728c */ /* 0x000fd2000bf05300 */
[----:B------:R-:W-:Y:S05]  /*01d0*/  BRA.U UP0, `(.L_x_2) ;  /* 0x0000000100247547 */ /* 0x000fea000b800000 */
[----:B------:R-:W2:Y:S02]  /*01e0*/  LDCU.64 UR8, c[0x0][0x8a8] ;  /* 0x00011500ff0877ac */ /* 0x000ea40008000a00 */
[----:B--2---:R-:W-:-:S04]  /*01f0*/  UISETP.NE.U32.AND UP0, UPT, UR8, URZ, UPT ;  /* 0x000000ff0800728c */ /* 0x004fc8000bf05070 */
[----:B------:R-:W-:-:S09]  /*0200*/  UISETP.NE.AND.EX UP0, UPT, UR9, URZ, UPT, UP0 ;  /* 0x000000ff0900728c */ /* 0x000fd2000bf05300 */
[----:B------:R-:W-:Y:S05]  /*0210*/  BRA.U !UP0, `(.L_x_3) ;  /* 0x00000001080c7547 */ /* 0x000fea000b800000 */
[----:B------:R-:W2:Y:S02]  /*0220*/  LDC.64 R32, c[0x0][0x8a8] ;  /* 0x00022a00ff207b82 */ /* 0x000ea40000000a00 */
[----:B--2---:R2:W5:Y:S01]  /*0230*/  LDG.E R32, desc[UR46][R32.64] ;  /* 0x0000002e20207981 */ /* 0x004562000c1e1900 */
[----:B------:R-:W-:Y:S05]  /*0240*/  BRA `(.L_x_2) ;  /* 0x0000000000087947 */ /* 0x000fea0003800000 */
.L_x_3:
[----:B------:R-:W2:Y:S02]  /*0250*/  LDCU UR8, c[0x0][0x8a0] ;  /* 0x00011400ff0877ac */ /* 0x000ea40008000800 */
[----:B--2---:R-:W-:Y:S02]  /*0260*/  MOV R32, UR8 ;  /* 0x0000000800207c02 */ /* 0x004fe40008000f00 */
.L_x_2:
[----:B------:R-:W-:Y:S01]  /*0270*/  IMAD.U32 R0, RZ, RZ, UR10 ;  /* 0x0000000aff007e24 */ /* 0x000fe2000f8e00ff */
[----:B------:R-:W-:Y:S04]  /*0280*/  BSSY.RECONVERGENT B0, `(.L_x_4) ;  /* 0x000000c000007945 */ /* 0x000fe80003800200 */
[C---:B------:R-:W-:Y:S02]  /*0290*/  ISETP.NE.OR P2, PT, R0.reuse, 0x1, !P1 ;  /* 0x000000010000780c */ /* 0x040fe40004f45670 */
[----:B------:R-:W-:-:S11]  /*02a0*/  ISETP.NE.OR P0, PT, R0, 0x3, !P1 ;  /* 0x000000030000780c */ /* 0x000fd60004f05670 */
[----:B------:R-:W-:Y:S05]  /*02b0*/  @P2 BRA `(.L_x_5) ;  /* 0x0000000000202947 */ /* 0x000fea0003800000 */
[----:B------:R-:W3:Y:S02]  /*02c0*/  LDCU.64 UR8, c[0x0][0x348] ;  /* 0x00006900ff0877ac */ /* 0x000ee40008000a00 */
[----:B---3--:R-:W-:Y:S02]  /*02d0*/  UIADD3 UR12, UP1, UPT, UR8, 0x80, URZ ;  /* 0x00000080080c7890 */ /* 0x008fe4000ff3e0ff */
[----:B------:R-:W-:Y:S02]  /*02e0*/  UIADD3 UR8, UP0, UPT, UR8, 0x180, URZ ;  /* 0x0000018008087890 */ /* 0x000fe4000ff1e0ff */
[----:B------:R-:W-:Y:S02]  /*02f0*/  UIADD3.X UR13, UPT, UPT, URZ, UR9, URZ, UP1, !UPT ;  /* 0x00000009ff0d7290 */ /* 0x000fe40008ffe4ff */
[----:B------:R-:W-:-:S07]  /*0300*/  UIADD3.X UR9, UPT, UPT, URZ, UR9, URZ, UP0, !UPT ;  /* 0x00000009ff097290 */ /* 0x000fce00087fe4ff */
[----:B------:R3:W-:Y:S02]  /*0310*/  UTMACCTL.PF [UR12] ;  /* 0x000000000c0079b9 */ /* 0x0007e40008040000 */
[----:B------:R3:W-:Y:S02]  /*0320*/  UTMACCTL.PF [UR8] ;  /* 0x00000000080079b9 */ /* 0x0007e40008040000 */
[----:B---3--:R-:W-:Y:S01]  /*0330*/  NOP ;  /* 0x0000000000007918 */ /* 0x008fe20000000000 */
.L_x_5:
[----:B------:R-:W-:Y:S05]  /*0340*/  BSYNC.RECONVERGENT B0 ;  /* 0x0000000000007941 */ /* 0x000fea0003800200 */
.L_x_4:
[----:B------:R-:W-:Y:S04]  /*0350*/  BSSY.RECONVERGENT B0, `(.L_x_6) ;  /* 0x000000a000007945 */ /* 0x000fe80003800200 */
        /* <DEDUP_REMOVED lines=9> */
.L_x_7:
[----:B------:R-:W-:Y:S05]  /*03f0*/  BSYNC.RECONVERGENT B0 ;  /* 0x0000000000007941 */ /* 0x000fea0003800200 */
.L_x_6:
[----:B------:R-:W3:Y:S01]  /*0400*/  LDCU.64 UR8, c[0x0][0x888] ;  /* 0x00011100ff0877ac */ /* 0x000ee20008000a00 */
[----:B------:R-:W-:Y:S02]  /*0410*/  UISETP.EQ.U32.AND UP1, UPT, UR6, URZ, UPT ;  /* 0x000000ff0600728c */ /* 0x000fe4000bf22070 */
[----:B------:R-:W-:Y:S02]  /*0420*/  UPLOP3.LUT UP5, UPT, UPT, UPT, UPT, 0x80, 0x8 ;  /* 0x000000000008789c */ /* 0x000fe40003faf070 */
[----:B---3--:R-:W-:-:S04]  /*0430*/  UISETP.NE.U32.AND UP0, UPT, UR8, URZ, UPT ;  /* 0x000000ff0800728c */ /* 0x008fc8000bf05070 */
[----:B------:R-:W-:-:S04]  /*0440*/  UISETP.NE.AND.EX UP0, UPT, UR9, URZ, UPT, UP0 ;  /* 0x000000ff0900728c */ /* 0x000fc8000bf05300 */
[----:B------:R-:W-:-:S04]  /*0450*/  UISETP.EQ.OR.EX UP2, UPT, UR7, URZ, !UP0, UP1 ;  /* 0x000000ff0700728c */ /* 0x000fc8000c742710 */
[----:B------:R-:W-:-:S05]  /*0460*/  UP2UR UR50, UPR, URZ, 0x4 ;  /* 0x00000004ff327883 */ /* 0x000fca0008000000 */
[----:B------:R-:W-:Y:S07]  /*0470*/  BRA.U !UP2, `(.L_x_8) ;  /* 0x000000010a207547 */ /* 0x000fee000b800000 */
[----:B------:R-:W-:Y:S01]  /*0480*/  UISETP.NE.U32.AND UP2, UPT, UR6, URZ, UPT ;  /* 0x000000ff0600728c */ /* 0x000fe2000bf45070 */
[----:B-----5:R-:W-:Y:S01]  /*0490*/  FSETP.NEU.AND P0, PT, R35, RZ, PT ;  /* 0x000000ff2300720b */ /* 0x020fe20003f0d000 */
[----:B------:R-:W-:Y:S02]  /*04a0*/  USEL UR6, URZ, 0xffffffff, UP0 ;  /* 0xffffffffff067887 */ /* 0x000fe40008000000 */
[----:B------:R-:W-:-:S10]  /*04b0*/  UISETP.NE.AND.EX UP2, UPT, UR7, URZ, UPT, UP2 ;  /* 0x000000ff0700728c */ /* 0x000fd4000bf45320 */
[----:B------:R-:W-:Y:S01]  /*04c0*/  VOTEU.ANY UP1, P0 ;  /* 0x0000000000ff7886 */ /* 0x000fe20000020100 */
[----:B------:R-:W-:-:S04]  /*04d0*/  @!UP2 USEL UR6, URZ, 0xffffffff, UP1 ;  /* 0xffffffffff06a887 */ /* 0x000fc80008800000 */
[----:B------:R-:W-:-:S04]  /*04e0*/  ULOP3.LUT UR6, UR6, 0x1, URZ, 0xc0, !UPT ;  /* 0x0000000106067892 */ /* 0x000fc8000f8ec0ff */
[----:B------:R-:W-:-:S11]  /*04f0*/  UISETP.NE.U32.AND UP5, UPT, UR6, 0x1, UPT ;  /* 0x000000010600788c */ /* 0x000fd6000bfa5070 */
.L_x_8:
[----:B------:R-:W3:Y:S01]  /*0500*/  SHFL.IDX PT, R0, R66, RZ, 0x1f ;  /* 0x00001fff42007589 */ /* 0x000ee200000e0000 */
[----:B------:R-:W-:-:S04]  /*0510*/  UISETP.NE.AND UP1, UPT, UR10, 0x2, UPT ;  /* 0x000000020a00788c */ /* 0x000fc8000bf25270 */
[----:B------:R-:W-:Y:S02]  /*0520*/  UISETP.EQ.AND UP2, UPT, UR5, URZ, !UP1 ;  /* 0x000000ff0500728c */ /* 0x000fe4000cf42270 */
[----:B------:R-:W-:-:S04]  /*0530*/  USEL UR6, URZ, 0x1, UP1 ;  /* 0x00000001ff067887 */ /* 0x000fc80008800000 */
[----:B------:R-:W-:Y:S02]  /*0540*/  PLOP3.LUT P5, PT, P1, PT, UP2, 0x80, 0x8 ;  /* 0x000000000008781c */ /* 0x000fe40000faf028 */
[----:B---3--:R-:W-:-:S13]  /*0550*/  ISETP.NE.AND P0, PT, R0, RZ, PT ;  /* 0x000000ff0000720c */ /* 0x008fda0003f05270 */
[----:B------:R-:W-:Y:S05]  /*0560*/  @P0 BRA `(.L_x_9) ;  /* 0x0000000000340947 */ /* 0x000fea0003800000 */
[----:B------:R-:W-:Y:S01]  /*0570*/  UMOV UR8, 0x400 ;  /* 0x0000040000087882 */ /* 0x000fe20000000000 */
[----:B------:R-:W-:Y:S01]  /*0580*/  UMOV UR7, 0x1 ;  /* 0x0000000100077882 */ /* 0x000fe20000000000 */
[----:B------:R-:W-:Y:S02]  /*0590*/  ULEA UR8, UR37, UR8, 0x18 ;  /* 0x0000000825087291 */ /* 0x000fe4000f8ec0ff */
[----:B------:R-:W-:-:S04]  /*05a0*/  UIADD3 UR12, UPT, UPT, -UR7, 0x100000, URZ ;  /* 0x00100000070c7890 */ /* 0x000fc8000fffe1ff */
[----:B------:R-:W-:Y:S02]  /*05b0*/  USHF.L.U32 UR13, UR12, 0xb, URZ ;  /* 0x0000000b0c0d7899 */ /* 0x000fe400080006ff */
[----:B------:R-:W-:Y:S01]  /*05c0*/  USHF.L.U32 UR12, UR12, 0x1, URZ ;  /* 0x000000010c0c7899 */ /* 0x000fe200080006ff */
[----:B------:R-:W-:Y:S01]  /*05d0*/  ELECT P0, URZ, PT ;  /* 0x0000000000ff782f */ /* 0x000fe20003800000 */
[----:B------:R-:W3:Y:S10]  /*05e0*/  FENCE.VIEW.ASYNC.S ;  /* 0x00000000000073c6 */ /* 0x000ef40000000000 */
[----:B---3--:R3:W4:Y:S01]  /*05f0*/  SYNCS.EXCH.64 URZ, [UR8], UR12 ;  /* 0x0000000c08ff75b2 */ /* 0x0087220008000100 */
[----:B------:R3:W1:Y:S01]  /*0600*/  SYNCS.EXCH.64 URZ, [UR8+0x10], UR12 ;  /* 0x0000100c08ff75b2 */ /* 0x0006620008000100 */
[----:B------:R3:W1:Y:S01]  /*0610*/  SYNCS.EXCH.64 URZ, [UR8+0x8], UR12 ;  /* 0x0000080c08ff75b2 */ /* 0x0006620008000100 */
[----:B------:R3:W1:Y:S01]  /*0620*/  SYNCS.EXCH.64 URZ, [UR8+0x18], UR12 ;  /* 0x0000180c08ff75b2 */ /* 0x0006620008000100 */
[----:B------:R-:W-:Y:S01]  /*0630*/  NOP ;  /* 0x0000000000007918 */ /* 0x000fe20000000000 */
.L_x_9:
[----:B------:R-:W2:Y:S01]  /*0640*/  SHFL.IDX PT, R0, R66, RZ, 0x1f ;  /* 0x00001fff42007589 */ /* 0x000ea200000e0000 */
[----:B------:R-:W-:Y:S01]  /*0650*/  NOP ;  /* 0x0000000000007918 */ /* 0x000fe20000000000 */
[----:B--2---:R-:W-:-:S13]  /*0660*/  ISETP.NE.AND P0, PT, R0, 0x1, PT ;  /* 0x000000010000780c */ /* 0x004fda0003f05270 */
[----:B------:R-:W-:Y:S05]  /*0670*/  @P0 BRA `(.L_x_10) ;  /* 0x0000000000540947 */ /* 0x000fea0003800000 */
[----:B------:R-:W-:Y:S01]  /*0680*/  UMOV UR9, 0x400 ;  /* 0x0000040000097882 */ /* 0x000fe20000000000 */
[----:B---3--:R-:W-:Y:S01]  /*0690*/  UMOV UR8, 0x20 ;  /* 0x0000002000087882 */ /* 0x008fe20000000000 */
[----:B------:R-:W-:Y:S01]  /*06a0*/  UMOV UR7, 0x80 ;  /* 0x0000008000077882 */ /* 0x000fe20000000000 */
[----:B------:R-:W-:Y:S02]  /*06b0*/  ULEA UR9, UR37, UR9, 0x18 ;  /* 0x0000000925097291 */ /* 0x000fe4000f8ec0ff */
[----:B------:R-:W-:-:S04]  /*06c0*/  UIADD3 UR12, UPT, UPT, -UR8, 0x100000, URZ ;  /* 0x00100000080c7890 */ /* 0x000fc8000fffe1ff */
[----:B------:R-:W-:Y:S02]  /*06d0*/  USHF.L.U32 UR13, UR12, 0xb, URZ ;  /* 0x0000000b0c0d7899 */ /* 0x000fe400080006ff */
[----:B------:R-:W-:Y:S02]  /*06e0*/  USHF.L.U32 UR12, UR12, 0x1, URZ ;  /* 0x000000010c0c7899 */ /* 0x000fe400080006ff */
[----:B------:R-:W-:-:S04]  /*06f0*/  UIADD3 UR14, UPT, UPT, -UR7, 0x100000, URZ ;  /* 0x00100000070e7890 */ /* 0x000fc8000fffe1ff */
[----:B------:R-:W-:Y:S02]  /*0700*/  USHF.L.U32 UR15, UR14, 0xb, URZ ;  /* 0x0000000b0e0f7899 */ /* 0x000fe400080006ff */
[----:B------:R-:W-:Y:S01]  /*0710*/  USHF.L.U32 UR14, UR14, 0x1, URZ ;  /* 0x000000010e0e7899 */ /* 0x000fe200080006ff */
[----:B------:R-:W-:Y:S01]  /*0720*/  ELECT P0, URZ, PT ;  /* 0x0000000000ff782f */ /* 0x000fe20003800000 */
[----:B------:R-:W2:Y:S02]  /*0730*/  FENCE.VIEW.ASYNC.S ;  /* 0x00000000000073c6 */ /* 0x000ea40000000000 */
[----:B--2---:R2:W3:Y:S08]  /*0740*/  SYNCS.EXCH.64 URZ, [UR9+0x20], UR12 ;  /* 0x0000200c09ff75b2 */ /* 0x0044f00008000100 */
[----:B------:R2:W1:Y:S01]  /*0750*/  SYNCS.EXCH.64 URZ, [UR9+0x40], UR14 ;  /* 0x0000400e09ff75b2 */ /* 0x0004620008000100 */
[----:B------:R2:W1:Y:S01]  /*0760*/  SYNCS.EXCH.64 URZ, [UR9+0x28], UR12 ;  /* 0x0000280c09ff75b2 */ /* 0x0004620008000100 */
[----:B------:R2:W1:Y:S01]  /*0770*/  SYNCS.EXCH.64 URZ, [UR9+0x48], UR14 ;  /* 0x0000480e09ff75b2 */ /* 0x0004620008000100 */
[----:B------:R2:W1:Y:S01]  /*0780*/  SYNCS.EXCH.64 URZ, [UR9+0x30], UR12 ;  /* 0x0000300c09ff75b2 */ /* 0x0004620008000100 */
[----:B------:R2:W1:Y:S01]  /*0790*/  SYNCS.EXCH.64 URZ, [UR9+0x50], UR14 ;  /* 0x0000500e09ff75b2 */ /* 0x0004620008000100 */
[----:B------:R2:W1:Y:S01]  /*07a0*/  SYNCS.EXCH.64 URZ, [UR9+0x38], UR12 ;  /* 0x0000380c09ff75b2 */ /* 0x0004620008000100 */
[----:B------:R2:W1:Y:S01]  /*07b0*/  SYNCS.EXCH.64 URZ, [UR9+0x58], UR14 ;  /* 0x0000580e09ff75b2 */ /* 0x0004620008000100 */
[----:B------:R-:W-:Y:S01]  /*07c0*/  NOP ;  /* 0x0000000000007918 */ /* 0x000fe20000000000 */
.L_x_10:
[----:B------:R-:W4:Y:S01]  /*07d0*/  SHFL.IDX PT, R0, R66, RZ, 0x1f ;  /* 0x00001fff42007589 */ /* 0x000f2200000e0000 */
[----:B------:R-:W-:Y:S01]  /*07e0*/  NOP ;  /* 0x0000000000007918 */ /* 0x000fe20000000000 */
[----:B----4-:R-:W-:-:S13]  /*07f0*/  ISETP.NE.AND P0, PT, R0, 0x3, PT ;  /* 0x000000030000780c */ /* 0x010fda0003f05270 */
[----:B------:R-:W-:Y:S05]  /*0800*/  @P0 BRA `(.L_x_11) ;  /* 0x00000000002c0947 */ /* 0x000fea0003800000 */
[----:B---3--:R-:W-:Y:S01]  /*0810*/  UMOV UR8, 0x400 ;  /* 0x0000040000087882 */ /* 0x008fe20000000000 */
[----:B------:R-:W-:Y:S01]  /*0820*/  UMOV UR7, 0x20 ;  /* 0x0000002000077882 */ /* 0x000fe20000000000 */
[----:B------:R-:W-:Y:S02]  /*0830*/  ULEA UR8, UR37, UR8, 0x18 ;  /* 0x0000000825087291 */ /* 0x000fe4000f8ec0ff */
[----:B--2---:R-:W-:-:S04]  /*0840*/  UIADD3 UR12, UPT, UPT, -UR7, 0x100000, URZ ;  /* 0x00100000070c7890 */ /* 0x004fc8000fffe1ff */
[----:B------:R-:W-:Y:S02]  /*0850*/  USHF.L.U32 UR13, UR12, 0xb, URZ ;  /* 0x0000000b0c0d7899 */ /* 0x000fe400080006ff */
[----:B------:R-:W-:Y:S01]  /*0860*/  USHF.L.U32 UR12, UR12, 0x1, URZ ;  /* 0x000000010c0c7899 */ /* 0x000fe200080006ff */
[----:B------:R-:W-:Y:S01]  /*0870*/  ELECT P0, URZ, PT ;  /* 0x0000000000ff782f */ /* 0x000fe20003800000 */
[----:B------:R-:W2:Y:S10]  /*0880*/  FENCE.VIEW.ASYNC.S ;  /* 0x00000000000073c6 */ /* 0x000eb40000000000 */
[----:B--2---:R4:W2:Y:S01]  /*0890*/  SYNCS.EXCH.64 URZ, [UR8+0x60], UR12 ;  /* 0x0000600c08ff75b2 */ /* 0x0048a20008000100 */
[----:B------:R4:W3:Y:S02]  /*08a0*/  SYNCS.EXCH.64 URZ, [UR8+0x68], UR12 ;  /* 0x0000680c08ff75b2 */ /* 0x0008e40008000100 */
[----:B----4-:R-:W-:Y:S01]  /*08b0*/  NOP ;  /* 0x0000000000007918 */ /* 0x010fe20000000000 */
.L_x_11:
[----:B------:R-:W4:Y:S01]  /*08c0*/  SHFL.IDX PT, R0, R66, RZ, 0x1f ;  /* 0x00001fff42007589 */ /* 0x000f2200000e0000 */
[----:B------:R-:W-:Y:S01]  /*08d0*/  NOP ;  /* 0x0000000000007918 */ /* 0x000fe20000000000 */
[----:B----4-:R-:W-:-:S13]  /*08e0*/  ISETP.NE.AND P0, PT, R0, 0x4, PT ;  /* 0x000000040000780c */ /* 0x010fda0003f05270 */
[----:B------:R-:W-:Y:S05]  /*08f0*/  @P0 BRA `(.L_x_12) ;  /* 0x0000000000480947 */ /* 0x000fea0003800000 */
[----:B--2---:R-:W-:Y:S01]  /*0900*/  UMOV UR9, 0x1e0 ;  /* 0x000001e000097882 */ /* 0x004fe20000000000 */
[----:B---3--:R-:W-:Y:S01]  /*0910*/  UMOV UR8, 0x400 ;  /* 0x0000040000087882 */ /* 0x008fe20000000000 */
[----:B------:R-:W-:Y:S01]  /*0920*/  USEL UR9, UR9, 0x1a0, UP5 ;  /* 0x000001a009097887 */ /* 0x000fe2000a800000 */
        /* <DEDUP_REMOVED lines=10> */
[----:B--2---:R4:W2:Y:S08]  /*09d0*/  SYNCS.EXCH.64 URZ, [UR8+0x70], UR12 ;  /* 0x0000700c08ff75b2 */ /* 0x0048b00008000100 */
[----:B------:R4:W3:Y:S01]  /*09e0*/  SYNCS.EXCH.64 URZ, [UR8+0x80], UR14 ;  /* 0x0000800e08ff75b2 */ /* 0x0008e20008000100 */
[----:B------:R4:W1:Y:S01]  /*09f0*/  SYNCS.EXCH.64 URZ, [UR8+0x78], UR12 ;  /* 0x0000780c08ff75b2 */ /* 0x0008620008000100 */
[----:B------:R4:W1:Y:S02]  /*0a00*/  SYNCS.EXCH.64 URZ, [UR8+0x88], UR14 ;  /* 0x0000880e08ff75b2 */ /* 0x0008640008000100 */
[----:B----4-:R-:W-:Y:S01]  /*0a10*/  NOP ;  /* 0x0000000000007918 */ /* 0x010fe20000000000 */
.L_x_12:
[----:B------:R-:W4:Y:S01]  /*0a20*/  SHFL.IDX PT, R0, R66, RZ, 0x1f ;  /* 0x00001fff42007589 */ /* 0x000f2200000e0000 */
[----:B------:R-:W-:Y:S01]  /*0a30*/  NOP ;  /* 0x0000000000007918 */ /* 0x000fe20000000000 */
[----:B----4-:R-:W-:-:S13]  /*0a40*/  ISETP.NE.AND P0, PT, R0, 0x5, PT ;  /* 0x000000050000780c */ /* 0x010fda0003f05270 */
[----:B------:R-:W-:Y:S05]  /*0a50*/  @P0 BRA `(.L_x_13) ;  /* 0x0000000000540947 */ /* 0x000fea0003800000 */
[----:B--2---:R-:W-:Y:S01]  /*0a60*/  UMOV UR9, 0x400 ;  /* 0x0000040000097882 */ /* 0x004fe20000000000 */
        /* <DEDUP_REMOVED lines=14> */
[----:B------:R4:W1:Y:S01]  /*0b50*/  SYNCS.EXCH.64 URZ, [UR9+0xb8], UR14 ;  /* 0x0000b80e09ff75b2 */ /* 0x0008620008000100 */
[----:B------:R4:W1:Y:S01]  /*0b60*/  SYNCS.EXCH.64 URZ, [UR9+0xa0], UR12 ;  /* 0x0000a00c09ff75b2 */ /* 0x0008620008000100 */
[----:B------:R4:W1:Y:S01]  /*0b70*/  SYNCS.EXCH.64 URZ, [UR9+0xc0], UR14 ;  /* 0x0000c00e09ff75b2 */ /* 0x0008620008000100 */
[----:B------:R4:W1:Y:S01]  /*0b80*/  SYNCS.EXCH.64 URZ, [UR9+0xa8], UR12 ;  /* 0x0000a80c09ff75b2 */ /* 0x0008620008000100 */
[----:B------:R4:W1:Y:S02]  /*0b90*/  SYNCS.EXCH.64 URZ, [UR9+0xc8], UR14 ;  /* 0x0000c80e09ff75b2 */ /* 0x0008640008000100 */
[----:B----4-:R-:W-:Y:S01]  /*0ba0*/  NOP ;  /* 0x0000000000007918 */ /* 0x010fe20000000000 */
.L_x_13:
[----:B------:R-:W4:Y:S01]  /*0bb0*/  SHFL.IDX PT, R0, R66, RZ, 0x1f ;  /* 0x00001fff42007589 */ /* 0x000f2200000e0000 */
[----:B------:R-:W-:Y:S01]  /*0bc0*/  ISETP.NE.OR P1, PT, RZ, UR10, !P1 ;  /* 0x0000000aff007c0c */ /* 0x000fe2000cf25670 */
        /* <DEDUP_REMOVED lines=12> */
[----:B------:R4:W3:Y:S01]  /*0c90*/  SYNCS.EXCH.64 URZ, [UR8+0xe0], UR12 ;  /* 0x0000e00c08ff75b2 */ /* 0x0008e20008000100 */
[----:B------:R4:W1:Y:S01]  /*0ca0*/  SYNCS.EXCH.64 URZ, [UR8+0xd8], UR12 ;  /* 0x0000d80c08ff75b2 */ /* 0x0008620008000100 */
[----:B------:R4:W1:Y:S02]  /*0cb0*/  SYNCS.EXCH.64 URZ, [UR8+0xe8], UR12 ;  /* 0x0000e80c08ff75b2 */ /* 0x0008640008000100 */
[----:B----4-:R-:W-:Y:S01]  /*0cc0*/  NOP ;  /* 0x0000000000007918 */ /* 0x010fe20000000000 */
.L_x_14:
[----:B------:R-:W-:Y:S01]  /*0cd0*/  VOTEU.ALL UP1, P1 ;  /* 0x0000000000ff7886 */ /* 0x000fe20000820000 */
[----:B---3--:R-:W3:Y:S01]  /*0ce0*/  LDCU UR8, c[0x0][0x36c] ;  /* 0x00006d80ff0877ac */ /* 0x008ee20008000800 */
[----:B------:R-:W-:Y:S01]  /*0cf0*/  NOP ;  /* 0x0000000000007918 */ /* 0x000fe20000000000 */
[----:B------:R-:W-:Y:S01]  /*0d00*/  LOP3.LUT R10, R72, 0x1f, RZ, 0xc0, !PT ;  /* 0x0000001f480a7812 */ /* 0x000fe200078ec0ff */
[----:B--2---:R-:W-:Y:S01]  /*0d10*/  UMOV UR12, 0x20 ;  /* 0x00000020000c7882 */ /* 0x004fe20000000000 */
[----:B------:R-:W-:Y:S01]  /*0d20*/  @!UP1 UMOV UR7, 0x400 ;  /* 0x0000040000079882 */ /* 0x000fe20000000000 */
[----:B------:R-:W-:-:S04]  /*0d30*/  @!UP1 UIADD3 UR12, UPT, UPT, -UR12, 0x100000, URZ ;  /* 0x001000000c0c9890 */ /* 0x000fc8000fffe1ff */
[----:B------:R-:W-:Y:S02]  /*0d40*/  @!UP1 USHF.L.U32 UR13, UR12, 0xb, URZ ;  /* 0x0000000b0c0d9899 */ /* 0x000fe400080006ff */
[----:B------:R-:W-:Y:S02]  /*0d50*/  @!UP1 USHF.L.U32 UR12, UR12, 0x1, URZ ;  /* 0x000000010c0c9899 */ /* 0x000fe400080006ff */
[----:B------:R-:W-:Y:S01]  /*0d60*/  @!UP1 ULEA UR7, UR37, UR7, 0x18 ;  /* 0x0000000725079291 */ /* 0x000fe2000f8ec0ff */
[----:B------:R-:W-:Y:S01]  /*0d70*/  VOTEU.ALL UP1, P1 ;  /* 0x0000000000ff7886 */ /* 0x000fe20000820000 */
[----:B------:R-:W-:Y:S01]  /*0d80*/  UISETP.NE.AND UP4, UPT, UR10, URZ, UPT ;  /* 0x000000ff0a00728c */ /* 0x000fe2000bf85270 */
[----:B------:R-:W2:Y:S09]  /*0d90*/  FENCE.VIEW.ASYNC.S ;  /* 0x00000000000073c6 */ /* 0x000eb20000000000 */
[----:B--2---:R2:W4:Y:S01]  /*0da0*/  @!UP1 SYNCS.EXCH.64 URZ, [UR7+0xf0], UR12 ;  /* 0x0000f00c07ff95b2 */ /* 0x0045220008000100 */
[----:B---3--:R-:W-:-:S09]  /*0db0*/  UISETP.EQ.U32.AND UP1, UPT, UR8, 0x1, UPT ;  /* 0x000000010800788c */ /* 0x008fd2000bf22070 */
[----:B------:R-:W-:Y:S05]  /*0dc0*/  BRA.U !UP1, `(.L_x_15) ;  /* 0x0000000109087547 */ /* 0x000fea000b800000 */
[----:B-1--4-:R-:W-:Y:S01]  /*0dd0*/  UCGABAR_ARV ;  /* 0x00000000000079c7 */ /* 0x012fe20008000000 */
[----:B------:R-:W-:Y:S05]  /*0de0*/  BRA `(.L_x_16) ;  /* 0x0000000000047947 */ /* 0x000fea0003800000 */
.L_x_15:
[----:B-1--4-:R-:W-:Y:S01]  /*0df0*/  NOP ;  /* 0x0000000000007918 */ /* 0x012fe20000000000 */
.L_x_16:
[----:B------:R-:W1:Y:S01]  /*0e00*/  S2R R11, SR_CTAID.X ;  /* 0x00000000000b7919 */ /* 0x000e620000002500 */
[----:B------:R-:W-:-:S05]  /*0e10*/  CS2R.32 R60, SR_CgaSize ;  /* 0x00000000003c7805 */ /* 0x000fca0000008a00 */
[----:B------:R-:W-:-:S05]  /*0e20*/  IMAD R60, R60, -0xa0, RZ ;  /* 0xffffff603c3c7824 */ /* 0x000fca00078e02ff */
[----:B------:R-:W-:-:S14]  /*0e30*/  R2UR UR8, R60 ;  /* 0x000000003c0872ca */ /* 0x000fdc00000e0000 */
[----:B------:R-:W3:Y:S01]  /*0e40*/  LDCU UR8, c[0x0][UR8+0x2b0] ;  /* 0x00005600080877ac */ /* 0x000ee20008000800 */
[----:B------:R-:W-:-:S05]  /*0e50*/  CS2R.32 R0, SR_CgaSize ;  /* 0x0000000000007805 */ /* 0x000fca0000008a00 */
[----:B------:R-:W-:-:S06]  /*0e60*/  IMAD R0, R0, -0xa0, RZ ;  /* 0xffffff6000007824 */ /* 0x000fcc00078e02ff */
[----:B------:R-:W4:Y:S01]  /*0e70*/  LDC R0, c[0x0][R0+0x2a0] ;  /* 0x0000a80000007b82 */ /* 0x000f220000000800 */
[----:B------:R-:W-:Y:S01]  /*0e80*/  PRMT R8, RZ, 0x7610, R8 ;  /* 0x00007610ff087816 */ /* 0x000fe20000000008 */
[----:B------:R-:W3:Y:S01]  /*0e90*/  S2R R20, SR_CTAID.Y ;  /* 0x0000000000147919 */ /* 0x000ee20000002600 */
[----:B------:R-:W-:-:S05]  /*0ea0*/  CS2R.32 R60, SR_CgaSize ;  /* 0x00000000003c7805 */ /* 0x000fca0000008a00 */
[----:B------:R-:W-:-:S05]  /*0eb0*/  IMAD R60, R60, -0xa0, RZ ;  /* 0xffffff603c3c7824 */ /* 0x000fca00078e02ff */
[----:B--2---:R-:W-:-:S14]  /*0ec0*/  R2UR UR7, R60 ;  /* 0x000000003c0772ca */ /* 0x004fdc00000e0000 */
[----:B------:R-:W2:Y:S01]  /*0ed0*/  LDCU UR7, c[0x0][UR7+0x2b4] ;  /* 0x00005680070777ac */ /* 0x000ea20008000800 */
[----:B------:R-:W-:Y:S01]  /*0ee0*/  UISETP.NE.AND UP2, UPT, UR10, 0x2, UPT ;  /* 0x000000020a00788c */ /* 0x000fe2000bf45270 */
[----:B------:R-:W3:Y:S01]  /*0ef0*/  LDC R9, c[0x0][0xb24] ;  /* 0x0002c900ff097b82 */ /* 0x000ee20000000800 */
[----:B------:R-:W-:-:S05]  /*0f00*/  CS2R.32 R58, SR_CgaSize ;  /* 0x00000000003a7805 */ /* 0x000fca0000008a00 */
[----:B------:R-:W-:-:S06]  /*0f10*/  IMAD R58, R58, -0xa0, RZ ;  /* 0xffffff603a3a7824 */ /* 0x000fcc00078e02ff */
[----:B------:R-:W4:Y:S08]  /*0f20*/  LDC R58, c[0x0][R58+0x2a4] ;  /* 0x0000a9003a3a7b82 */ /* 0x000f300000000800 */
[----:B------:R-:W4:Y:S01]  /*0f30*/  LDC R26, c[0x0][0xb24] ;  /* 0x0002c900ff1a7b82 */ /* 0x000f220000000800 */
[----:B-1----:R-:W-:Y:S01]  /*0f40*/  I2FP.F32.U32 R4, R11 ;  /* 0x0000000b00047245 */ /* 0x002fe20000201000 */
[----:B------:R-:W-:-:S06]  /*0f50*/  IMAD.MOV.U32 R21, RZ, RZ, R11 ;  /* 0x000000ffff157224 */ /* 0x000fcc00078e000b */
[----:B------:R-:W1:Y:S01]  /*0f60*/  S2UR UR36, SR_CTAID.Z ;  /* 0x00000000002479c3 */ /* 0x000e620000002700 */
[----:B---3--:R-:W-:Y:S02]  /*0f70*/  ISETP.GE.AND P0, PT, R9, 0x1, PT ;  /* 0x000000010900780c */ /* 0x008fe40003f06270 */
[----:B------:R-:W-:Y:S01]  /*0f80*/  I2FP.F32.U32 R2, R20 ;  /* 0x0000001400027245 */ /* 0x000fe20000201000 */
[----:B------:R-:W-:-:S04]  /*0f90*/  FMUL R4, R4, UR8 ;  /* 0x0000000804047c20 */ /* 0x000fc80008400000 */
[----:B--2---:R-:W-:Y:S01]  /*0fa0*/  FMUL R2, R2, UR7 ;  /* 0x0000000702027c20 */ /* 0x004fe20008400000 */
[----:B------:R-:W2:Y:S01]  /*0fb0*/  F2I.U32.TRUNC.NTZ R60, R4 ;  /* 0x00000004003c7305 */ /* 0x000ea2000020f000 */
[----:B------:R-:W3:Y:S07]  /*0fc0*/  LDCU UR7, c[0x0][0xb30] ;  /* 0x00016600ff0777ac */ /* 0x000eee0008000800 */
[----:B------:R-:W1:Y:S01]  /*0fd0*/  F2I.U32.TRUNC.NTZ R3, R2 ;  /* 0x0000000200037305 */ /* 0x000e62000020f000 */
[----:B--2---:R-:W-:-:S04]  /*0fe0*/  IMAD.MOV R60, RZ, RZ, -R60 ;  /* 0x000000ffff3c7224 */ /* 0x004fc800078e0a3c */
[----:B----4-:R-:W-:Y:S01]  /*0ff0*/  IMAD R60, R0, R60, R11 ;  /* 0x0000003c003c7224 */ /* 0x010fe200078e020b */
[----:B------:R-:W-:Y:S01]  /*1000*/  PRMT R0, RZ, 0x7610, R0 ;  /* 0x00007610ff007816 */ /* 0x000fe20000000000 */
[----:B---3--:R-:W-:Y:S01]  /*1010*/  UISETP.NE.AND UP3, UPT, UR7, 0x1, UPT ;  /* 0x000000010700788c */ /* 0x008fe2000bf65270 */
[----:B-1----:R-:W-:-:S05]  /*1020*/  IADD3 R3, PT, PT, -R3, RZ, RZ ;  /* 0x000000ff03037210 */ /* 0x002fca0007ffe1ff */
[----:B------:R-:W-:Y:S01]  /*1030*/  IMAD R58, R58, R3, R20 ;  /* 0x000000033a3a7224 */ /* 0x000fe200078e0214 */
[----:B------:R-:W-:Y:S06]  /*1040*/  BRA.U UP4, `(.L_x_17) ;  /* 0x0000000104247547 */ /* 0x000fec000b800000 */
[----:B------:R-:W-:Y:S01]  /*1050*/  ISETP.NE.AND P1, PT, R58, RZ, PT ;  /* 0x000000ff3a00720c */ /* 0x000fe20003f25270 */
[----:B------:R-:W-:Y:S01]  /*1060*/  IMAD.MOV.U32 R0, RZ, RZ, 0x3 ;  /* 0x00000003ff007424 */ /* 0x000fe200078e00ff */
[C---:B------:R-:W-:Y:S02]  /*1070*/  LOP3.LUT R3, R60.reuse, 0xfffffffe, RZ, 0xc0, !PT ;  /* 0xfffffffe3c037812 */ /* 0x040fe400078ec0ff */
[----:B------:R-:W-:Y:S02]  /*1080*/  ISETP.LT.U32.OR P1, PT, R60, 0x2, !P1 ;  /* 0x000000023c00780c */ /* 0x000fe40004f21470 */
[----:B------:R-:W-:Y:S02]  /*1090*/  SHF.L.U32 R0, R0, R3, RZ ;  /* 0x0000000300007219 */ /* 0x000fe400000006ff */
[----:B------:R-:W-:Y:S02]  /*10a0*/  SEL R5, RZ, 0x1, !P1 ;  /* 0x00000001ff057807 */ /* 0x000fe40004800000 */
[----:B------:R-:W-:-:S05]  /*10b0*/  SEL R2, RZ, 0x2, !P1 ;  /* 0x00000002ff027807 */ /* 0x000fca0004800000 */
[----:B------:R-:W-:-:S05]  /*10c0*/  IMAD.IADD R2, R5, 0x1, R2 ;  /* 0x0000000105027824 */ /* 0x000fca00078e0202 */
[----:B------:R-:W-:Y:S02]  /*10d0*/  PRMT R8, R2, 0x7610, R8 ;  /* 0x0000761002087816 */ /* 0x000fe40000000008 */
.L_x_17:
[----:B------:R-:W-:Y:S05]  /*10e0*/  @!P0 BRA `(.L_x_18) ;  /* 0x0000000000b88947 */ /* 0x000fea0003800000 */
[----:B------:R-:W1:Y:S01]  /*10f0*/  LDC.64 R4, c[0x0][0xb18] ;  /* 0x0002c600ff047b82 */ /* 0x000e620000000a00 */
[----:B------:R-:W-:-:S07]  /*1100*/  ISETP.NE.AND P0, PT, R9, 0x1, PT ;  /* 0x000000010900780c */ /* 0x000fce0003f05270 */
[----:B------:R-:W2:Y:S08]  /*1110*/  LDC R14, c[0x0][0xb0c] ;  /* 0x0002c300ff0e7b82 */ /* 0x000eb00000000800 */
[----:B------:R-:W3:Y:S08]  /*1120*/  LDC R13, c[0x0][0x370] ;  /* 0x0000dc00ff0d7b82 */ /* 0x000ef00000000800 */
[----:B------:R-:W4:Y:S01]  /*1130*/  LDC R16, c[0x0][0x374] ;  /* 0x0000dd00ff107b82 */ /* 0x000f220000000800 */
[----:B-1----:R-:W-:-:S07]  /*1140*/  ISETP.NE.AND P1, PT, R4, 0x1, PT ;  /* 0x000000010400780c */ /* 0x002fce0003f25270 */
[----:B------:R-:W3:Y:S01]  /*1150*/  LDC.64 R6, c[0x0][0xb10] ;  /* 0x0002c400ff067b82 */ /* 0x000ee20000000a00 */
[----:B--2---:R-:W-:-:S07]  /*1160*/  ISETP.NE.AND P2, PT, R14, 0x1, PT ;  /* 0x000000010e00780c */ /* 0x004fce0003f45270 */
[----:B------:R-:W1:Y:S08]  /*1170*/  LDC R12, c[0x0][0xb20] ;  /* 0x0002c800ff0c7b82 */ /* 0x000e700000000800 */
[----:B------:R-:W2:Y:S01]  /*1180*/  LDC.64 R2, c[0x0][0xb28] ;  /* 0x0002ca00ff027b82 */ /* 0x000ea20000000a00 */
[----:B----4-:R-:W-:-:S04]  /*1190*/  IMAD.HI.U32 R15, R16, R5, RZ ;  /* 0x00000005100f7227 */ /* 0x010fc800078e00ff */
[----:B------:R-:W-:-:S04]  /*11a0*/  IMAD.HI.U32 R5, R20, R5, RZ ;  /* 0x0000000514057227 */ /* 0x000fc800078e00ff */
[----:B---3--:R-:W-:-:S04]  /*11b0*/  IMAD.HI.U32 R18, R13, R6, RZ ;  /* 0x000000060d127227 */ /* 0x008fc800078e00ff */
[C---:B------:R-:W-:Y:S01]  /*11c0*/  IMAD.HI.U32 R22, R11.reuse, R6, RZ ;  /* 0x000000060b167227 */ /* 0x040fe200078e00ff */
[-C--:B------:R-:W-:Y:S02]  /*11d0*/  @P2 SHF.R.U32.HI R13, RZ, R7.reuse, R18 ;  /* 0x00000007ff0d2219 */ /* 0x080fe40000011612 */
[-C--:B-1----:R-:W-:Y:S02]  /*11e0*/  @P1 SHF.R.U32.HI R16, RZ, R12.reuse, R15 ;  /* 0x0000000cff101219 */ /* 0x082fe4000001160f */
[----:B------:R-:W-:Y:S02]  /*11f0*/  SHF.R.U32.HI R5, RZ, R12, R5 ;  /* 0x0000000cff057219 */ /* 0x000fe40000011605 */
[----:B------:R-:W-:Y:S02]  /*1200*/  SHF.R.U32.HI R22, RZ, R7, R22 ;  /* 0x00000007ff167219 */ /* 0x000fe40000011616 */
[----:B------:R-:W-:Y:S01]  /*1210*/  SEL R5, R20, R5, !P1 ;  /* 0x0000000514057207 */ /* 0x000fe20004800000 */
[----:B--2---:R-:W-:Y:S01]  /*1220*/  IMAD.HI.U32 R18, R16, R2, RZ ;  /* 0x0000000210127227 */ /* 0x004fe200078e00ff */
[----:B------:R-:W-:-:S02]  /*1230*/  SEL R21, R11, R22, !P2 ;  /* 0x000000160b157207 */ /* 0x000fc40005000000 */
[----:B------:R-:W-:Y:S01]  /*1240*/  IADD3 R7, PT, PT, -R5, RZ, RZ ;  /* 0x000000ff05077210 */ /* 0x000fe20007ffe1ff */
[----:B------:R-:W-:Y:S01]  /*1250*/  IMAD.HI.U32 R6, R13, R2, RZ ;  /* 0x000000020d067227 */ /* 0x000fe200078e00ff */
[----:B------:R-:W-:-:S03]  /*1260*/  @P0 SHF.R.U32.HI R16, RZ, R3, R18 ;  /* 0x00000003ff100219 */ /* 0x000fc60000011612 */
[----:B------:R-:W-:Y:S01]  /*1270*/  IMAD R7, R4, R7, R20 ;  /* 0x0000000704077224 */ /* 0x000fe200078e0214 */
[----:B------:R-:W-:Y:S01]  /*1280*/  @P0 SHF.R.U32.HI R13, RZ, R3, R6 ;  /* 0x00000003ff0d0219 */ /* 0x000fe20000011606 */
[----:B------:R-:W-:-:S04]  /*1290*/  IMAD R16, R16, R9, RZ ;  /* 0x0000000910107224 */ /* 0x000fc800078e02ff */
[----:B------:R-:W-:Y:S01]  /*12a0*/  IMAD R6, R13, R9, RZ ;  /* 0x000000090d067224 */ /* 0x000fe200078e02ff */
[----:B------:R-:W-:-:S04]  /*12b0*/  ISETP.GE.AND P1, PT, R5, R16, PT ;  /* 0x000000100500720c */ /* 0x000fc80003f26270 */
[----:B------:R-:W-:Y:S01]  /*12c0*/  ISETP.GE.OR P1, PT, R21, R6, P1 ;  /* 0x000000061500720c */ /* 0x000fe20000f26670 */
[----:B------:R-:W-:-:S05]  /*12d0*/  IMAD.HI.U32 R6, R5, R2, RZ ;  /* 0x0000000205067227 */ /* 0x000fca00078e00ff */
[----:B------:R-:W-:-:S04]  /*12e0*/  SHF.R.U32.HI R6, RZ, R3, R6 ;  /* 0x00000003ff067219 */ /* 0x000fc80000011606 */
[----:B------:R-:W-:-:S03]  /*12f0*/  SEL R6, R5, R6, !P0 ;  /* 0x0000000605067207 */ /* 0x000fc60004000000 */
[----:B------:R-:W-:Y:S01]  /*1300*/  @!P1 IMAD.HI.U32 R12, R21, R2, RZ ;  /* 0x00000002150c9227 */ /* 0x000fe200078e00ff */
[----:B------:R-:W-:-:S04]  /*1310*/  IADD3 R2, PT, PT, -R6, RZ, RZ ;  /* 0x000000ff06027210 */ /* 0x000fc80007ffe1ff */
[----:B------:R-:W-:Y:S01]  /*1320*/  @!P1 SHF.R.U32.HI R12, RZ, R3, R12 ;  /* 0x00000003ff0c9219 */ /* 0x000fe2000001160c */
[----:B------:R-:W-:-:S03]  /*1330*/  IMAD R2, R9, R2, R5 ;  /* 0x0000000209027224 */ /* 0x000fc600078e0205 */
[----:B------:R-:W-:-:S05]  /*1340*/  @!P1 SEL R3, R21, R12, !P0 ;  /* 0x0000000c15039207 */ /* 0x000fca0004000000 */
[--C-:B------:R-:W-:Y:S02]  /*1350*/  @!P1 IMAD.IADD R6, R6, 0x1, -R3.reuse ;  /* 0x0000000106069824 */ /* 0x100fe400078e0a03 */
[----:B------:R-:W-:Y:S01]  /*1360*/  @!P1 IMAD R3, R2, R13, R3 ;  /* 0x0000000d02039224 */ /* 0x000fe200078e0203 */
[----:B------:R-:W-:Y:S01]  /*1370*/  IADD3 R2, PT, PT, -R21, RZ, RZ ;  /* 0x000000ff15027210 */ /* 0x000fe20007ffe1ff */
[----:B------:R-:W-:Y:S02]  /*1380*/  @!P1 IMAD R5, R6, R9, R21 ;  /* 0x0000000906059224 */ /* 0x000fe400078e0215 */
[----:B------:R-:W-:Y:S02]  /*1390*/  @!P1 IMAD.MOV.U32 R21, RZ, RZ, R3 ;  /* 0x000000ffff159224 */ /* 0x000fe400078e0003 */
[----:B------:R-:W-:Y:S02]  /*13a0*/  IMAD R2, R14, R2, R11 ;  /* 0x000000020e027224 */ /* 0x000fe400078e020b */
[----:B------:R-:W-:-:S02]  /*13b0*/  IMAD R20, R5, R4, R7 ;  /* 0x0000000405147224 */ /* 0x000fc400078e0207 */
[----:B------:R-:W-:Y:S02]  /*13c0*/  IMAD R21, R21, R14, R2 ;  /* 0x0000000e15157224 */ /* 0x000fe400078e0202 */
.L_x_18:
[----:B------:R-:W-:Y:S05]  /*13d0*/  BRA.U UP3, `(.L_x_19) ;  /* 0x0000000103407547 */ /* 0x000fea000b800000 */
[----:B------:R-:W1:Y:S08]  /*13e0*/  LDC.64 R4, c[0x0][0xb10] ;  /* 0x0002c400ff047b82 */ /* 0x000e700000000a00 */
[----:B------:R-:W2:Y:S08]  /*13f0*/  LDC.64 R2, c[0x0][0xb18] ;  /* 0x0002c600ff027b82 */ /* 0x000eb00000000a00 */
[----:B------:R-:W3:Y:S08]  /*1400*/  LDC R6, c[0x0][0xb20] ;  /* 0x0002c800ff067b82 */ /* 0x000ef00000000800 */
[----:B------:R-:W4:Y:S01]  /*1410*/  LDC R12, c[0x0][0xb0c] ;  /* 0x0002c300ff0c7b82 */ /* 0x000f220000000800 */
[----:B-1----:R-:W-:-:S05]  /*1420*/  IMAD.HI.U32 R4, R21, R4, RZ ;  /* 0x0000000415047227 */ /* 0x002fca00078e00ff */
[----:B------:R-:W-:Y:S01]  /*1430*/  SHF.R.U32.HI R4, RZ, R5, R4 ;  /* 0x00000005ff047219 */ /* 0x000fe20000011604 */
[----:B--2---:R-:W-:Y:S01]  /*1440*/  IMAD.HI.U32 R3, R20, R3, RZ ;  /* 0x0000000314037227 */ /* 0x004fe200078e00ff */
[----:B------:R-:W-:-:S04]  /*1450*/  ISETP.NE.AND P0, PT, R2, 0x1, PT ;  /* 0x000000010200780c */ /* 0x000fc80003f05270 */
[----:B---3--:R-:W-:-:S04]  /*1460*/  SHF.R.U32.HI R3, RZ, R6, R3 ;  /* 0x00000006ff037219 */ /* 0x008fc80000011603 */
[----:B------:R-:W-:Y:S02]  /*1470*/  SEL R3, R20, R3, !P0 ;  /* 0x0000000314037207 */ /* 0x000fe40004000000 */
[----:B----4-:R-:W-:-:S04]  /*1480*/  ISETP.NE.AND P1, PT, R12, 0x1, PT ;  /* 0x000000010c00780c */ /* 0x010fc80003f25270 */
[----:B------:R-:W-:-:S05]  /*1490*/  SEL R6, R21, R4, !P1 ;  /* 0x0000000415067207 */ /* 0x000fca0004800000 */
[----:B------:R-:W-:Y:S02]  /*14a0*/  IMAD.IADD R4, R3, 0x1, -R6 ;  /* 0x0000000103047824 */ /* 0x000fe400078e0a06 */
[----:B------:R-:W-:Y:S02]  /*14b0*/  IMAD.IADD R3, R6, 0x1, -R3 ;  /* 0x0000000106037824 */ /* 0x000fe400078e0a03 */
[----:B------:R-:W-:Y:S02]  /*14c0*/  IMAD R21, R4, R12, R21 ;  /* 0x0000000c04157224 */ /* 0x000fe400078e0215 */
[----:B------:R-:W-:Y:S02]  /*14d0*/  IMAD R20, R3, R2, R20 ;  /* 0x0000000203147224 */ /* 0x000fe400078e0214 */
.L_x_19:
[----:B------:R-:W-:Y:S05]  /*14e0*/  BRA.U !UP1, `(.L_x_20) ;  /* 0x00000001090c7547 */ /* 0x000fea000b800000 */
[----:B------:R-:W-:Y:S01]  /*14f0*/  UCGABAR_WAIT ;  /* 0x0000000000007dc7 */ /* 0x000fe20008000000 */
[----:B------:R-:W-:Y:S01]  /*1500*/  CCTL.IVALL ;  /* 0x00000000ff00798f */ /* 0x000fe20002000000 */
[----:B------:R-:W-:Y:S05]  /*1510*/  BRA `(.L_x_21) ;  /* 0x0000000000047947 */ /* 0x000fea0003800000 */
.L_x_20:
[----:B------:R-:W-:Y:S06]  /*1520*/  BAR.SYNC.DEFER_BLOCKING 0x0 ;  /* 0x0000000000007b1d */ /* 0x000fec0000010000 */
.L_x_21:
[----:B------:R-:W-:Y:S05]  /*1530*/  BRA.U UP2, `(.L_x_22) ;  /* 0x0000001102607547 */ /* 0x000fea000b800000 */
[----:B------:R-:W1:Y:S01]  /*1540*/  LDCU UR4, c[0x0][0x38c] ;  /* 0x00007180ff0477ac */ /* 0x000e620008000800 */
[----:B------:R-:W2:Y:S01]  /*1550*/  LDC R9, c[0x0][0x370] ;  /* 0x0000dc00ff097b82 */ /* 0x000ea20000000800 */
[----:B------:R-:W-:Y:S01]  /*1560*/  IMAD.SHL.U32 R16, R11, 0x40, RZ ;  /* 0x000000400b107824 */ /* 0x000fe200078e00ff */
[----:B------:R-:W-:Y:S01]  /*1570*/  PLOP3.LUT P1, PT, PT, PT, UP5, 0x80, 0x8 ;  /* 0x000000000008781c */ /* 0x000fe20003f2f058 */
[----:B------:R-:W-:Y:S01]  /*1580*/  HFMA2 R12, -RZ, RZ, 0, 0 ;  /* 0x00000000ff0c7431 */ /* 0x000fe200000001ff */
[----:B------:R-:W-:Y:S01]  /*1590*/  UISETP.NE.AND UP1, UPT, UR10, URZ, UPT ;  /* 0x000000ff0a00728c */ /* 0x000fe2000bf25270 */
[----:B------:R-:W-:Y:S01]  /*15a0*/  ISETP.NE.AND P4, PT, R10, RZ, P5 ;  /* 0x000000ff0a00720c */ /* 0x000fe20002f85270 */
[----:B------:R-:W-:Y:S01]  /*15b0*/  IMAD.MOV.U32 R15, RZ, RZ, 0x1 ;  /* 0x00000001ff0f7424 */ /* 0x000fe200078e00ff */
[----:B------:R-:W-:Y:S01]  /*15c0*/  PLOP3.LUT P1, PT, P1, PT, PT, 0x8, 0x80 ;  /* 0x000000000080781c */ /* 0x000fe20000f2e170 */
[----:B------:R-:W3:Y:S01]  /*15d0*/  LDC R0, c[0x0][0x374] ;  /* 0x0000dd00ff007b82 */ /* 0x000ee20000000800 */
[----:B------:R-:W-:Y:S01]  /*15e0*/  IMAD.MOV.U32 R14, RZ, RZ, RZ ;  /* 0x000000ffff0e7224 */ /* 0x000fe200078e00ff */
[----:B------:R-:W-:Y:S01]  /*15f0*/  MOV R8, 0x1 ;  /* 0x0000000100087802 */ /* 0x000fe20000000f00 */
[----:B------:R-:W-:Y:S01]  /*1600*/  IMAD.MOV.U32 R10, RZ, RZ, RZ ;  /* 0x000000ffff0a7224 */ /* 0x000fe200078e00ff */
[----:B------:R-:W-:Y:S01]  /*1610*/  LOP3.LUT R16, R16, 0x40, RZ, 0xc0, !PT ;  /* 0x0000004010107812 */ /* 0x000fe200078ec0ff */
[----:B------:R-:W4:Y:S01]  /*1620*/  LDCU.64 UR14, c[0x0][0x348] ;  /* 0x00006900ff0e77ac */ /* 0x000f220008000a00 */
[----:B-1----:R-:W-:-:S02]  /*1630*/  UIADD3 UR5, UPT, UPT, UR4, 0x3f, URZ ;  /* 0x0000003f04057890 */ /* 0x002fc4000fffe0ff */
[----:B------:R-:W-:Y:S02]  /*1640*/  USEL UR22, UR6, 0x2, UP1 ;  /* 0x0000000206167887 */ /* 0x000fe40008800000 */
[----:B------:R-:W-:Y:S01]  /*1650*/  USHF.R.S32.HI UR7, URZ, 0x1f, UR5 ;  /* 0x0000001fff077899 */ /* 0x000fe20008011405 */
[----:B------:R-:W-:-:S03]  /*1660*/  UMOV UR23, URZ ;  /* 0x000000ff00177c82 */ /* 0x000fc60008000000 */
[----:B------:R-:W-:Y:S02]  /*1670*/  ULEA.HI UR7, UR7, UR5, URZ, 0x6 ;  /* 0x0000000507077291 */ /* 0x000fe4000f8f30ff */
[----:B------:R-:W-:Y:S02]  /*1680*/  UIADD3 UR5, UPT, UPT, UR4, -0x1, URZ ;  /* 0xffffffff04057890 */ /* 0x000fe4000fffe0ff */
[----:B------:R-:W-:Y:S02]  /*1690*/  USHF.R.S32.HI UR7, URZ, 0x6, UR7 ;  /* 0x00000006ff077899 */ /* 0x000fe40008011407 */
[----:B------:R-:W-:Y:S02]  /*16a0*/  UISETP.GE.U32.AND UP2, UPT, UR5, -0x7f, UPT ;  /* 0xffffff810500788c */ /* 0x000fe4000bf46070 */
[----:B------:R-:W-:Y:S02]  /*16b0*/  UISETP.LT.U32.AND UP0, UPT, UR7, 0x2, UPT ;  /* 0x000000020700788c */ /* 0x000fe4000bf01070 */
[----:B------:R-:W-:-:S02]  /*16c0*/  UIADD3 UR4, UPT, UPT, UR4, 0x7e, URZ ;  /* 0x0000007e04047890 */ /* 0x000fc4000fffe0ff */
[----:B------:R-:W-:-:S04]  /*16d0*/  USEL UR5, UR7, 0x2, UP0 ;  /* 0x0000000207057887 */ /* 0x000fc80008000000 */
[----:B------:R-:W-:Y:S02]  /*16e0*/  UIADD3 UR21, UPT, UPT, UR5, -0x1, URZ ;  /* 0xffffffff05157890 */ /* 0x000fe4000fffe0ff */
[----:B------:R-:W-:Y:S02]  /*16f0*/  @UP2 UIADD3 UR21, UPT, UPT, UR5, URZ, URZ ;  /* 0x000000ff05152290 */ /* 0x000fe4000fffe0ff */
[----:B------:R-:W-:Y:S02]  /*1700*/  UIADD3 UR24, UPT, UPT, UR7, -UR5, URZ ;  /* 0x8000000507187290 */ /* 0x000fe4000fffe0ff */
[----:B------:R-:W-:Y:S02]  /*1710*/  UIADD3 UR13, UPT, UPT, UR21, 0x1, URZ ;  /* 0x00000001150d7890 */ /* 0x000fe4000fffe0ff */
[----:B--2-4-:R-:W-:-:S12]  /*1720*/  UIADD3 UR21, UPT, UPT, -UR21, URZ, URZ ;  /* 0x000000ff15157290 */ /* 0x014fd8000fffe1ff */
.L_x_42:
[----:B------:R-:W-:Y:S01]  /*1730*/  UISETP.NE.AND UP0, UPT, UR37, URZ, UPT ;  /* 0x000000ff2500728c */ /* 0x000fe2000bf05270 */
[----:B------:R-:W1:Y:S08]  /*1740*/  S2UR UR37, SR_CgaCtaId ;  /* 0x00000000002579c3 */ /* 0x000e700000008800 */
[----:B------:R-:W-:Y:S05]  /*1750*/  BRA.U UP0, `(.L_x_23) ;  /* 0x0000000100347547 */ /* 0x000fea000b800000 */
[----:B------:R-:W2:Y:S01]  /*1760*/  S2R R2, SR_CgaCtaId ;  /* 0x0000000000027919 */ /* 0x000ea20000008800 */
[----:B------:R-:W-:-:S04]  /*1770*/  MOV R3, 0x400 ;  /* 0x0000040000037802 */ /* 0x000fc80000000f00 */
[----:B--2---:R-:W-:Y:S02]  /*1780*/  LEA R3, R2, R3, 0x18 ;  /* 0x0000000302037211 */ /* 0x004fe400078ec0ff */
[----:B------:R-:W-:-:S03]  /*1790*/  SHF.L.U32 R2, R8, 0x1f, RZ ;  /* 0x0000001f08027819 */ /* 0x000fc600000006ff */
[----:B------:R-:W-:-:S04]  /*17a0*/  IMAD R3, R10, 0x8, R3 ;  /* 0x000000080a037824 */ /* 0x000fc800078e0203 */
[----:B------:R-:W2:Y:S02]  /*17b0*/  SYNCS.PHASECHK.TRANS64.TRYWAIT P0, [R3+URZ+0xe0], R2 ;  /* 0x0000e002030075a7 */ /* 0x000ea400080011ff */
[----:B--2---:R-:W-:Y:S05]  /*17c0*/  @!P0 BRA `(.L_x_24) ;  /* 0x0000006c00b48947 */ /* 0x004fea0003800000 */
.L_x_147:
[----:B------:R-:W-:Y:S01]  /*17d0*/  VIADD R10, R10, 0x1 ;  /* 0x000000010a0a7836 */ /* 0x000fe20000000000 */
[----:B------:R2:W-:Y:S04]  /*17e0*/  SYNCS.ARRIVE.TRANS64.A1T0 RZ, [R3+URZ+0xd0], RZ ;  /* 0x0000d0ff03ff79a7 */ /* 0x0005e800081000ff */
[----:B------:R-:W-:-:S04]  /*17f0*/  ISETP.NE.AND P0, PT, R10, 0x2, PT ;  /* 0x000000020a00780c */ /* 0x000fc80003f05270 */
[----:B------:R-:W-:Y:S02]  /*1800*/  SEL R10, R10, RZ, P0 ;  /* 0x000000ff0a0a7207 */ /* 0x000fe40000000000 */
[----:B--2---:R-:W-:-:S04]  /*1810*/  SEL R3, RZ, 0x1, P0 ;  /* 0x00000001ff037807 */ /* 0x004fc80000000000 */
[----:B------:R-:W-:-:S07]  /*1820*/  LOP3.LUT R8, R8, R3, RZ, 0x3c, !PT ;  /* 0x0000000308087212 */ /* 0x000fce00078e3cff */
.L_x_23:
[----:B------:R-:W-:Y:S01]  /*1830*/  UMOV UR6, 0x400 ;  /* 0x0000040000067882 */ /* 0x000fe20000000000 */
[----:B------:R-:W-:Y:S01]  /*1840*/  LEA.HI R3, R21, R21, RZ, 0x1 ;  /* 0x0000001515037211 */ /* 0x000fe200078f08ff */
[----:B-1----:R-:W-:Y:S01]  /*1850*/  ULEA UR6, UR37, UR6, 0x18 ;  /* 0x0000000625067291 */ /* 0x002fe2000f8ec0ff */
[----:B------:R-:W-:Y:S01]  /*1860*/  SHF.L.U32 R2, R15, 0x1f, RZ ;  /* 0x0000001f0f027819 */ /* 0x000fe200000006ff */
[----:B------:R-:W-:Y:S01]  /*1870*/  UISETP.GE.U32.AND UP0, UPT, UR4, 0x7f, UPT ;  /* 0x0000007f0400788c */ /* 0x000fe2000bf06070 */
[C---:B------:R-:W-:Y:S01]  /*1880*/  R2UR UR9, R16.reuse ;  /* 0x00000000100972ca */ /* 0x040fe200000e0000 */
[----:B------:R-:W-:Y:S01]  /*1890*/  ULEA UR8, UR23, UR6, 0x3 ;  /* 0x0000000617087291 */ /* 0x000fe2000f8e18ff */
[----:B------:R-:W-:Y:S01]  /*18a0*/  IMAD.SHL.U32 R3, R3, 0x40, RZ ;  /* 0x0000004003037824 */ /* 0x000fe200078e00ff */
[----:B------:R-:W-:Y:S01]  /*18b0*/  R2UR UR10, R16 ;  /* 0x00000000100a72ca */ /* 0x000fe200000e0000 */
[----:B------:R-:W-:-:S03]  /*18c0*/  UMOV UR25, URZ ;  /* 0x000000ff00197c82 */ /* 0x000fc60008000000 */
[----:B------:R-:W-:-:S03]  /*18d0*/  R2UR UR35, R3 ;  /* 0x00000000032372ca */ /* 0x000fc600000e0000 */
[----:B------:R1:W2:Y:S01]  /*18e0*/  SYNCS.PHASECHK.TRANS64.TRYWAIT P0, [UR8+0x10], R2 ;  /* 0x00001002ff0075a7 */ /* 0x0002a20008001108 */
[----:B------:R-:W-:-:S09]  /*18f0*/  R2UR UR8, R20 ;  /* 0x00000000140872ca */ /* 0x000fd200000e0000 */
[----:B------:R-:W-:-:S04]  /*1900*/  ULOP3.LUT UR35, UR9, 0xffffff80, UR35, 0xf8, !UPT ;  /* 0xffffff8009237892 */ /* 0x000fc8000f8ef823 */
[----:B------:R-:W-:Y:S01]  /*1910*/  ULEA UR10, UR8, UR10, 0x7 ;  /* 0x0000000a080a7291 */ /* 0x000fe2000f8e38ff */
[----:B------:R-:W-:Y:S11]  /*1920*/  BRA.U !UP0, `(.L_x_25) ;  /* 0x0000000108bc7547 */ /* 0x000ff6000b800000 */
[----:B------:R-:W-:Y:S01]  /*1930*/  UMOV UR16, UR21 ;  /* 0x0000001500107c82 */ /* 0x000fe20008000000 */
[----:B------:R-:W-:Y:S01]  /*1940*/  UMOV UR17, UR23 ;  /* 0x0000001700117c82 */ /* 0x000fe20008000000 */
[----:B------:R-:W-:-:S05]  /*1950*/  UMOV UR34, URZ ;  /* 0x000000ff00227c82 */ /* 0x000fca0008000000 */
.L_x_31:
[----:B------:R-:W-:Y:S01]  /*1960*/  ULEA UR33, UR17, UR6, 0x3 ;  /* 0x0000000611217291 */ /* 0x000fe2000f8e18ff */
[----:B------:R-:W-:Y:S01]  /*1970*/  @P5 MOV R3, 0x8000 ;  /* 0x0000800000035802 */ /* 0x000fe20000000f00 */
[----:B-12-4-:R-:W-:Y:S10]  /*1980*/  @P0 BRA `(.L_x_26) ;  /* 0x00000000000c0947 */ /* 0x016ff40003800000 */
[----:B------:R-:W-:-:S04]  /*1990*/  SHF.L.U32 R5, R15, 0x1f, RZ ;  /* 0x0000001f0f057819 */ /* 0x000fc800000006ff */
[----:B------:R-:W2:Y:S02]  /*19a0*/  SYNCS.PHASECHK.TRANS64.TRYWAIT P0, [UR33+0x10], R5 ;  /* 0x00001005ff0075a7 */ /* 0x000ea40008001121 */
[----:B--2---:R-:W-:Y:S05]  /*19b0*/  @!P0 BRA `(.L_x_27) ;  /* 0x0000006c004c8947 */ /* 0x004fea0003800000 */
.L_x_26:
[----:B------:R2:W-:Y:S01]  /*19c0*/  @P5 SYNCS.ARRIVE.TRANS64 RZ, [UR33], R3 ;  /* 0x00000003ffff59a7 */ /* 0x0005e20008000021 */
[----:B------:R-:W-:Y:S02]  /*19d0*/  ULOP3.LUT UR8, UR22, 0x2, URZ, 0xfc, !UPT ;  /* 0x0000000216087892 */ /* 0x000fe4000f8efcff */
[----:B------:R-:W-:Y:S02]  /*19e0*/  UIADD3 UR16, UPT, UPT, UR16, 0x1, URZ ;  /* 0x0000000110107890 */ /* 0x000fe4000fffe0ff */
[----:B------:R-:W-:Y:S02]  /*19f0*/  UISETP.NE.AND UP0, UPT, UR8, 0x2, UPT ;  /* 0x000000020800788c */ /* 0x000fe4000bf05270 */
[----:B------:R-:W-:-:S07]  /*1a00*/  UISETP.NE.AND UP2, UPT, UR16, 0x1, UPT ;  /* 0x000000011000788c */ /* 0x000fce000bf45270 */
[----:B------:R-:W-:Y:S05]  /*1a10*/  BRA.U UP0, `(.L_x_28) ;  /* 0x0000000100047547 */ /* 0x000fea000b800000 */
[----:B------:R-:W-:Y:S05]  /*1a20*/  BPT.TRAP 0x1 ;  /* 0x000000040000795c */ /* 0x000fea0000300000 */
.L_x_28:
[----:B------:R-:W-:Y:S04]  /*1a30*/  BSSY.RECONVERGENT B0, `(.L_x_29) ;  /* 0x0000003000007945 */ /* 0x000fe80003800200 */
[----:B------:R-:W-:Y:S05]  /*1a40*/  @!P4 BRA `(.L_x_30) ;  /* 0x000000000004c947 */ /* 0x000fea0003800000 */
[----:B------:R-:W-:Y:S05]  /*1a50*/  BPT.TRAP 0x1 ;  /* 0x000000040000795c */ /* 0x000fea0000300000 */
.L_x_30:
[----:B------:R-:W-:Y:S05]  /*1a60*/  BSYNC.RECONVERGENT B0 ;  /* 0x0000000000007941 */ /* 0x000fea0003800200 */
.L_x_29:
[----:B------:R-:W-:Y:S02]  /*1a70*/  UIADD3 UR23, UPT, UPT, UR17, 0x1, URZ ;  /* 0x0000000111177890 */ /* 0x000fe4000fffe0ff */
[----:B------:R-:W-:Y:S02]  /*1a80*/  UIADD3 UR28, UP1, UPT, UR14, 0x80, URZ ;  /* 0x000000800e1c7890 */ /* 0x000fe4000ff3e0ff */
[----:B------:R-:W-:Y:S02]  /*1a90*/  UISETP.NE.AND UP0, UPT, UR23, 0x2, UPT ;  /* 0x000000021700788c */ /* 0x000fe4000bf05270 */
[----:B------:R-:W-:Y:S02]  /*1aa0*/  ULOP3.LUT UR33, UR33, 0xfefffff8, URZ, 0xc0, !UPT ;  /* 0xfefffff821217892 */ /* 0x000fe4000f8ec0ff */
[----:B------:R-:W-:Y:S02]  /*1ab0*/  USEL UR9, URZ, 0x1, UP0 ;  /* 0x00000001ff097887 */ /* 0x000fe40008000000 */
[----:B------:R-:W-:-:S02]  /*1ac0*/  USEL UR23, UR23, URZ, UP0 ;  /* 0x000000ff17177287 */ /* 0x000fc40008000000 */
[----:B------:R-:W-:Y:S02]  /*1ad0*/  UIADD3 UR26, UP0, UPT, UR14, 0x180, URZ ;  /* 0x000001800e1a7890 */ /* 0x000fe4000ff1e0ff */
[----:B------:R-:W-:Y:S01]  /*1ae0*/  ULEA UR8, UR23, UR6, 0x3 ;  /* 0x0000000617087291 */ /* 0x000fe2000f8e18ff */
[----:B------:R-:W-:Y:S01]  /*1af0*/  LOP3.LUT R15, R15, UR9, RZ, 0x3c, !PT ;  /* 0x000000090f0f7c12 */ /* 0x000fe2000f8e3cff */
[----:B------:R-:W-:Y:S02]  /*1b00*/  UIADD3.X UR29, UPT, UPT, URZ, UR15, URZ, UP1, !UPT ;  /* 0x0000000fff1d7290 */ /* 0x000fe40008ffe4ff */
[----:B------:R-:W-:Y:S01]  /*1b10*/  UIADD3.X UR27, UPT, UPT, URZ, UR15, URZ, UP0, !UPT ;  /* 0x0000000fff1b7290 */ /* 0x000fe200087fe4ff */
[----:B-1----:R-:W-:Y:S01]  /*1b20*/  SHF.L.U32 R2, R15, 0x1f, RZ ;  /* 0x0000001f0f027819 */ /* 0x002fe200000006ff */
[----:B------:R-:W-:Y:S01]  /*1b30*/  UMOV UR18, 0x0 ;  /* 0x0000000000127882 */ /* 0x000fe20000000000 */
[----:B------:R-:W-:Y:S01]  /*1b40*/  UMOV UR19, 0x10000000 ;  /* 0x1000000000137882 */ /* 0x000fe20000000000 */
[----:B------:R-:W-:Y:S01]  /*1b50*/  UMOV UR11, UR34 ;  /* 0x00000022000b7c82 */ /* 0x000fe20008000000 */
[----:B------:R4:W1:Y:S01]  /*1b60*/  SYNCS.PHASECHK.TRANS64.TRYWAIT P0, [UR8+0x10], R2 ;  /* 0x00001002ff0075a7 */ /* 0x0008620008001108 */
[----:B------:R-:W-:Y:S01]  /*1b70*/  ULEA UR8, UR17, UR6, 0xd ;  /* 0x0000000611087291 */ /* 0x000fe2000f8e68ff */
[----:B------:R-:W-:Y:S01]  /*1b80*/  UMOV UR12, UR36 ;  /* 0x00000024000c7c82 */ /* 0x000fe20008000000 */
[----:B------:R-:W-:-:S02]  /*1b90*/  UMOV UR9, UR33 ;  /* 0x0000002100097c82 */ /* 0x000fc40008000000 */
[----:B------:R-:W-:Y:S02]  /*1ba0*/  UIADD3 UR32, UPT, UPT, UR8, 0x4300, URZ ;  /* 0x0000430008207890 */ /* 0x000fe4000fffe0ff */
[----:B------:R-:W-:Y:S01]  /*1bb0*/  UIADD3 UR8, UPT, UPT, UR8, 0x8300, URZ ;  /* 0x0000830008087890 */ /* 0x000fe2000fffe0ff */
[----:B------:R-:W-:Y:S01]  /*1bc0*/  UMOV UR25, UR13 ;  /* 0x0000000d00197c82 */ /* 0x000fe20008000000 */
[----:B------:R-:W-:-:S05]  /*1bd0*/  UMOV UR17, UR23 ;  /* 0x0000001700117c82 */ /* 0x000fca0008000000 */
[----:B------:R2:W-:Y:S02]  /*1be0*/  UTMALDG.3D.2CTA [UR32], [UR28], desc[UR18] ;  /* 0x000012201c0075b4 */ /* 0x0005e40008211000 */
[----:B------:R4:W-:Y:S01]  /*1bf0*/  UTMALDG.3D.2CTA [UR8], [UR26], desc[UR18] ;  /* 0x000012081a0075b4 */ /* 0x0009e20008211000 */
[----:B--2---:R-:W-:Y:S01]  /*1c00*/  UIADD3 UR34, UPT, UPT, UR34, 0x40, URZ ;  /* 0x0000004022227890 */ /* 0x004fe2000fffe0ff */
[----:B------:R-:W-:Y:S11]  /*1c10*/  BRA.U UP2, `(.L_x_31) ;  /* 0xfffffffd02507547 */ /* 0x000ff6000b83ffff */
.L_x_25:
[----:B----4-:R-:W-:Y:S01]  /*1c20*/  ULEA UR8, UR23, UR6, 0x3 ;  /* 0x0000000617087291 */ /* 0x010fe2000f8e18ff */
[----:B-1----:R-:W-:Y:S01]  /*1c30*/  SHF.L.U32 R2, R15, 0x1f, RZ ;  /* 0x0000001f0f027819 */ /* 0x002fe200000006ff */
[----:B------:R-:W-:Y:S01]  /*1c40*/  @!P1 SYNCS.ARRIVE.TRANS64.A1T0 RZ, [UR6+0x68], RZ ;  /* 0x000068ffffff99a7 */ /* 0x000fe20008100006 */
[----:B------:R-:W-:-:S06]  /*1c50*/  UISETP.GT.AND UP0, UPT, UR7, UR5, UPT ;  /* 0x000000050700728c */ /* 0x000fcc000bf04270 */
[----:B--2---:R1:W2:Y:S03]  /*1c60*/  SYNCS.PHASECHK.TRANS64.TRYWAIT P0, [UR8+0x10], R2 ;  /* 0x00001002ff0075a7 */ /* 0x0042a60008001108 */
[----:B------:R-:W-:Y:S05]  /*1c70*/  BRA.U !UP0, `(.L_x_32) ;  /* 0x0000000108bc7547 */ /* 0x000fea000b800000 */
[----:B------:R-:W-:Y:S01]  /*1c80*/  UIADD3 UR26, UPT, UPT, UR24, UR25, URZ ;  /* 0x00000019181a7290 */ /* 0x000fe2000fffe0ff */
[----:B------:R-:W-:-:S11]  /*1c90*/  UMOV UR27, UR23 ;  /* 0x00000017001b7c82 */ /* 0x000fd60008000000 */
.L_x_38:
[----:B------:R-:W-:Y:S01]  /*1ca0*/  ULEA UR17, UR27, UR6, 0x3 ;  /* 0x000000061b117291 */ /* 0x000fe2000f8e18ff */
[----:B--2---:R-:W-:Y:S01]  /*1cb0*/  @P5 MOV R3, 0x8000 ;  /* 0x0000800000035802 */ /* 0x004fe20000000f00 */
[----:B-12---:R-:W-:Y:S10]  /*1cc0*/  @P0 BRA `(.L_x_33) ;  /* 0x00000000000c0947 */ /* 0x006ff40003800000 */
[----:B------:R-:W-:-:S04]  /*1cd0*/  SHF.L.U32 R5, R15, 0x1f, RZ ;  /* 0x0000001f0f057819 */ /* 0x000fc800000006ff */
[----:B------:R-:W2:Y:S02]  /*1ce0*/  SYNCS.PHASECHK.TRANS64.TRYWAIT P0, [UR17+0x10], R5 ;  /* 0x00001005ff0075a7 */ /* 0x000ea40008001111 */
[----:B--2---:R-:W-:Y:S05]  /*1cf0*/  @!P0 BRA `(.L_x_34) ;  /* 0x0000006800948947 */ /* 0x004fea0003800000 */
.L_x_33:
[----:B------:R2:W-:Y:S01]  /*1d00*/  @P5 SYNCS.ARRIVE.TRANS64 RZ, [UR17], R3 ;  /* 0x00000003ffff59a7 */ /* 0x0005e20008000011 */
[----:B------:R-:W-:-:S04]  /*1d10*/  ULOP3.LUT UR8, UR22, 0x2, URZ, 0xfc, !UPT ;  /* 0x0000000216087892 */ /* 0x000fc8000f8efcff */
[----:B------:R-:W-:-:S09]  /*1d20*/  UISETP.NE.AND UP0, UPT, UR8, 0x2, UPT ;  /* 0x000000020800788c */ /* 0x000fd2000bf05270 */
[----:B------:R-:W-:Y:S05]  /*1d30*/  BRA.U UP0, `(.L_x_35) ;  /* 0x0000000100047547 */ /* 0x000fea000b800000 */
[----:B------:R-:W-:Y:S05]  /*1d40*/  BPT.TRAP 0x1 ;  /* 0x000000040000795c */ /* 0x000fea0000300000 */
.L_x_35:
[----:B------:R-:W-:Y:S04]  /*1d50*/  BSSY.RECONVERGENT B0, `(.L_x_36) ;  /* 0x0000003000007945 */ /* 0x000fe80003800200 */
[----:B------:R-:W-:Y:S05]  /*1d60*/  @!P4 BRA `(.L_x_37) ;  /* 0x000000000004c947 */ /* 0x000fea0003800000 */
[----:B------:R-:W-:Y:S05]  /*1d70*/  BPT.TRAP 0x1 ;  /* 0x000000040000795c */ /* 0x000fea0000300000 */
.L_x_37:
[----:B------:R-:W-:Y:S05]  /*1d80*/  BSYNC.RECONVERGENT B0 ;  /* 0x0000000000007941 */ /* 0x000fea0003800200 */
.L_x_36:
[----:B------:R-:W-:Y:S02]  /*1d90*/  UIADD3 UR23, UPT, UPT, UR27, 0x1, URZ ;  /* 0x000000011b177890 */ /* 0x000fe4000fffe0ff */
[----:B------:R-:W-:Y:S02]  /*1da0*/  UIADD3 UR32, UP1, UPT, UR14, 0x80, URZ ;  /* 0x000000800e207890 */ /* 0x000fe4000ff3e0ff */
[----:B------:R-:W-:Y:S02]  /*1db0*/  UISETP.NE.AND UP0, UPT, UR23, 0x2, UPT ;  /* 0x000000021700788c */ /* 0x000fe4000bf05270 */
[----:B------:R-:W-:Y:S02]  /*1dc0*/  USHF.L.U32 UR18, UR25, 0x6, URZ ;  /* 0x0000000619127899 */ /* 0x000fe400080006ff */
[----:B------:R-:W-:Y:S02]  /*1dd0*/  USEL UR9, URZ, 0x1, UP0 ;  /* 0x00000001ff097887 */ /* 0x000fe40008000000 */
[----:B------:R-:W-:-:S02]  /*1de0*/  USEL UR23, UR23, URZ, UP0 ;  /* 0x000000ff17177287 */ /* 0x000fc40008000000 */
[----:B------:R-:W-:Y:S02]  /*1df0*/  UIADD3 UR30, UP0, UPT, UR14, 0x180, URZ ;  /* 0x000001800e1e7890 */ /* 0x000fe4000ff1e0ff */
[----:B------:R-:W-:Y:S01]  /*1e00*/  ULEA UR8, UR23, UR6, 0x3 ;  /* 0x0000000617087291 */ /* 0x000fe2000f8e18ff */
[----:B------:R-:W-:Y:S01]  /*1e10*/  LOP3.LUT R15, R15, UR9, RZ, 0x3c, !PT ;  /* 0x000000090f0f7c12 */ /* 0x000fe2000f8e3cff */
[----:B------:R-:W-:Y:S02]  /*1e20*/  ULOP3.LUT UR17, UR17, 0xfefffff8, URZ, 0xc0, !UPT ;  /* 0xfefffff811117892 */ /* 0x000fe4000f8ec0ff */
[----:B------:R-:W-:Y:S01]  /*1e30*/  UIADD3.X UR33, UPT, UPT, URZ, UR15, URZ, UP1, !UPT ;  /* 0x0000000fff217290 */ /* 0x000fe20008ffe4ff */
[----:B-1----:R-:W-:Y:S01]  /*1e40*/  SHF.L.U32 R2, R15, 0x1f, RZ ;  /* 0x0000001f0f027819 */ /* 0x002fe200000006ff */
[----:B------:R-:W-:Y:S01]  /*1e50*/  UIADD3.X UR31, UPT, UPT, URZ, UR15, URZ, UP0, !UPT ;  /* 0x0000000fff1f7290 */ /* 0x000fe200087fe4ff */
[----:B------:R-:W-:Y:S02]  /*1e60*/  UMOV UR28, 0x0 ;  /* 0x00000000001c7882 */ /* 0x000fe40000000000 */
[----:B------:R4:W1:Y:S01]  /*1e70*/  SYNCS.PHASECHK.TRANS64.TRYWAIT P0, [UR8+0x10], R2 ;  /* 0x00001002ff0075a7 */ /* 0x0008620008001108 */
[----:B------:R-:W-:Y:S01]  /*1e80*/  ULEA UR8, UR27, UR6, 0xd ;  /* 0x000000061b087291 */ /* 0x000fe2000f8e68ff */
[----:B------:R-:W-:Y:S01]  /*1e90*/  UMOV UR29, 0x10000000 ;  /* 0x10000000001d7882 */ /* 0x000fe20000000000 */
[----:B------:R-:W-:-:S02]  /*1ea0*/  UMOV UR19, UR35 ;  /* 0x0000002300137c82 */ /* 0x000fc40008000000 */
[----:B------:R-:W-:Y:S02]  /*1eb0*/  UIADD3 UR16, UPT, UPT, UR8, 0x4300, URZ ;  /* 0x0000430008107890 */ /* 0x000fe4000fffe0ff */
[----:B------:R-:W-:Y:S01]  /*1ec0*/  UIADD3 UR8, UPT, UPT, UR8, 0x8300, URZ ;  /* 0x0000830008087890 */ /* 0x000fe2000fffe0ff */
[----:B------:R-:W-:Y:S01]  /*1ed0*/  UMOV UR20, UR36 ;  /* 0x0000002400147c82 */ /* 0x000fe20008000000 */
[----:B------:R-:W-:Y:S01]  /*1ee0*/  UMOV UR12, UR36 ;  /* 0x00000024000c7c82 */ /* 0x000fe20008000000 */
[----:B------:R-:W-:Y:S01]  /*1ef0*/  UMOV UR9, UR17 ;  /* 0x0000001100097c82 */ /* 0x000fe20008000000 */
[----:B------:R-:W-:Y:S01]  /*1f00*/  UMOV UR11, UR18 ;  /* 0x00000012000b7c82 */ /* 0x000fe20008000000 */
[----:B------:R-:W-:Y:S02]  /*1f10*/  UIADD3 UR25, UPT, UPT, UR25, 0x1, URZ ;  /* 0x0000000119197890 */ /* 0x000fe4000fffe0ff */
[----:B------:R4:W-:Y:S01]  /*1f20*/  UTMALDG.3D.2CTA [UR16], [UR32], desc[UR28] ;  /* 0x00001c10200075b4 */ /* 0x0009e20008211000 */
[----:B------:R-:W-:Y:S01]  /*1f30*/  UMOV UR27, UR23 ;  /* 0x00000017001b7c82 */ /* 0x000fe20008000000 */
[----:B------:R-:W-:Y:S01]  /*1f40*/  UISETP.NE.AND UP0, UPT, UR25, UR26, UPT ;  /* 0x0000001a1900728c */ /* 0x000fe2000bf05270 */
[----:B------:R4:W-:Y:S08]  /*1f50*/  UTMALDG.3D.2CTA [UR8], [UR30], desc[UR28] ;  /* 0x00001c081e0075b4 */ /* 0x0009f00008211000 */
[----:B----4-:R-:W-:Y:S05]  /*1f60*/  BRA.U UP0, `(.L_x_38) ;  /* 0xfffffffd004c7547 */ /* 0x010fea000b83ffff */
.L_x_32:
[----:B-1----:R-:W-:Y:S01]  /*1f70*/  LEA R2, R14, UR6, 0x3 ;  /* 0x000000060e027c11 */ /* 0x002fe2000f8e18ff */
[----:B------:R-:W-:Y:S01]  /*1f80*/  NOP ;  /* 0x0000000000007918 */ /* 0x000fe20000000000 */
[----:B--2---:R-:W-:Y:S02]  /*1f90*/  SHF.L.U32 R3, R12, 0x1f, RZ ;  /* 0x0000001f0c037819 */ /* 0x004fe400000006ff */
[----:B------:R-:W-:Y:S02]  /*1fa0*/  LEA R4, R14, UR6, 0x4 ;  /* 0x000000060e047c11 */ /* 0x000fe4000f8e20ff */
[----:B------:R-:W1:Y:S02]  /*1fb0*/  SYNCS.PHASECHK.TRANS64.TRYWAIT P0, [R2+URZ+0x70], R3 ;  /* 0x00007003020075a7 */ /* 0x000e6400080011ff */
[----:B-1----:R-:W-:Y:S05]  /*1fc0*/  @!P0 BRA `(.L_x_39) ;  /* 0x0000006400f88947 */ /* 0x002fea0003800000 */
.L_x_150:
[----:B------:R-:W2:Y:S01]  /*1fd0*/  LDS.128 R4, [R4+0x100] ;  /* 0x0001000004047984 */ /* 0x000ea20000000c00 */
[----:B------:R-:W-:Y:S01]  /*1fe0*/  ISETP.GE.AND P0, PT, R26, 0x1, PT ;  /* 0x000000011a00780c */ /* 0x000fe20003f06270 */
[----:B-1----:R-:W-:Y:S01]  /*1ff0*/  VIADD R2, R2, 0x80 ;  /* 0x0000008002027836 */ /* 0x002fe20000000000 */
[----:B------:R-:W-:Y:S01]  /*2000*/  @!PT LDS RZ, [RZ] ;  /* 0x00000000fffff984 */ /* 0x000fe20000000800 */
[----:B------:R-:W-:Y:S01]  /*2010*/  @!PT LDS RZ, [RZ] ;  /* 0x00000000fffff984 */ /* 0x000fe20000000800 */
[----:B------:R-:W-:Y:S01]  /*2020*/  @!PT LDS RZ, [RZ] ;  /* 0x00000000fffff984 */ /* 0x000fe20000000800 */
[----:B------:R-:W-:Y:S01]  /*2030*/  @!PT LDS RZ, [RZ] ;  /* 0x00000000fffff984 */ /* 0x000fe20000000800 */
[----:B------:R1:W-:Y:S06]  /*2040*/  MEMBAR.ALL.CTA ;  /* 0x0000000000007992 */ /* 0x0003ec0000008000 */
[----:B-1----:R-:W1:Y:S01]  /*2050*/  FENCE.VIEW.ASYNC.S ;  /* 0x00000000000073c6 */ /* 0x002e620000000000 */
[----:B------:R-:W-:-:S04]  /*2060*/  PRMT R2, RZ, 0x654, R2 ;  /* 0x00000654ff027816 */ /* 0x000fc80000000002 */
[----:B-1----:R1:W-:Y:S01]  /*2070*/  SYNCS.ARRIVE.TRANS64.RED.A1T0 RZ, [R2+URZ], RZ ;  /* 0x000000ff02ff79a7 */ /* 0x0023e200081004ff */
[----:B--2---:R-:W-:-:S13]  /*2080*/  LOP3.LUT P2, RZ, R6, 0x1, RZ, 0xc0, !PT ;  /* 0x0000000106ff7812 */ /* 0x004fda000784c0ff */
[----:B------:R-:W-:Y:S01]  /*2090*/  @P2 SHF.R.U32.HI R3, RZ, 0x10, R5 ;  /* 0x00000010ff032819 */ /* 0x000fe20000011605 */
[----:B------:R-:W-:Y:S01]  /*20a0*/  VOTEU.ANY UP0, P2 ;  /* 0x0000000000ff7886 */ /* 0x000fe20001000100 */
[----:B------:R-:W-:Y:S02]  /*20b0*/  @P2 MOV R13, R4 ;  /* 0x00000004000d2202 */ /* 0x000fe40000000f00 */
[----:B------:R-:W-:Y:S02]  /*20c0*/  @P2 R2UR.BROADCAST UR8, R3 ;  /* 0x00000000030822ca */ /* 0x000fe400008e0000 */
[----:B------:R-:W-:-:S11]  /*20d0*/  @P2 LOP3.LUT R11, R5, 0xffff, RZ, 0xc0, !PT ;  /* 0x0000ffff050b2812 */ /* 0x000fd600078ec0ff */
[----:B------:R-:W-:Y:S01]  /*20e0*/  @UP0 UMOV UR36, UR8 ;  /* 0x0000000800240c82 */ /* 0x000fe20008000000 */
[----:B-1----:R-:W-:Y:S05]  /*20f0*/  @!P0 BRA `(.L_x_40) ;  /* 0x0000000000b88947 */ /* 0x002fea0003800000 */
[----:B------:R-:W3:Y:S01]  /*2100*/  LDC.64 R4, c[0x0][0xb18] ;  /* 0x0002c600ff047b82 */ /* 0x000ee20000000a00 */
[----:B------:R-:W-:-:S07]  /*2110*/  ISETP.NE.AND P3, PT, R26, 0x1, PT ;  /* 0x000000011a00780c */ /* 0x000fce0003f65270 */
[----:B------:R-:W1:Y:S08]  /*2120*/  LDC.64 R6, c[0x0][0xb10] ;  /* 0x0002c400ff067b82 */ /* 0x000e700000000a00 */
[----:B------:R-:W2:Y:S08]  /*2130*/  LDC R17, c[0x0][0xb20] ;  /* 0x0002c800ff117b82 */ /* 0x000eb00000000800 */
[----:B------:R-:W4:Y:S01]  /*2140*/  LDC R18, c[0x0][0xb0c] ;  /* 0x0002c300ff127b82 */ /* 0x000f220000000800 */
[----:B---3--:R-:W-:Y:S01]  /*2150*/  IMAD.HI.U32 R22, R0, R5, RZ ;  /* 0x0000000500167227 */ /* 0x008fe200078e00ff */
[----:B------:R-:W-:-:S06]  /*2160*/  ISETP.NE.AND P0, PT, R4, 0x1, PT ;  /* 0x000000010400780c */ /* 0x000fcc0003f05270 */
[----:B------:R-:W3:Y:S01]  /*2170*/  LDC.64 R2, c[0x0][0xb28] ;  /* 0x0002ca00ff027b82 */ /* 0x000ee20000000a00 */
[----:B-1----:R-:W-:-:S04]  /*2180*/  IMAD.HI.U32 R20, R9, R6, RZ ;  /* 0x0000000609147227 */ /* 0x002fc800078e00ff */
[----:B------:R-:W-:Y:S01]  /*2190*/  IMAD.HI.U32 R24, R13, R6, RZ ;  /* 0x000000060d187227 */ /* 0x000fe200078e00ff */
[----:B------:R-:W-:Y:S02]  /*21a0*/  SHF.R.U32.HI R20, RZ, R7, R20 ;  /* 0x00000007ff147219 */ /* 0x000fe40000011614 */
[----:B--2---:R-:W-:Y:S01]  /*21b0*/  SHF.R.U32.HI R19, RZ, R17, R22 ;  /* 0x00000011ff137219 */ /* 0x004fe20000011616 */
[----:B------:R-:W-:Y:S01]  /*21c0*/  IMAD.HI.U32 R22, R11, R5, RZ ;  /* 0x000000050b167227 */ /* 0x000fe200078e00ff */
[----:B------:R-:W-:Y:S02]  /*21d0*/  SHF.R.U32.HI R24, RZ, R7, R24 ;  /* 0x00000007ff187219 */ /* 0x000fe40000011618 */
[----:B------:R-:W-:Y:S02]  /*21e0*/  SEL R19, R0, R19, !P0 ;  /* 0x0000001300137207 */ /* 0x000fe40004000000 */
[----:B------:R-:W-:Y:S02]  /*21f0*/  SHF.R.U32.HI R22, RZ, R17, R22 ;  /* 0x00000011ff167219 */ /* 0x000fe40000011616 */
[----:B----4-:R-:W-:-:S02]  /*2200*/  ISETP.NE.AND P1, PT, R18, 0x1, PT ;  /* 0x000000011200780c */ /* 0x010fc40003f25270 */
[----:B------:R-:W-:Y:S02]  /*2210*/  SEL R5, R11, R22, !P0 ;  /* 0x000000160b057207 */ /* 0x000fe40004000000 */
[----:B------:R-:W-:Y:S02]  /*2220*/  SEL R21, R9, R20, !P1 ;  /* 0x0000001409157207 */ /* 0x000fe40004800000 */
[----:B------:R-:W-:Y:S01]  /*2230*/  SEL R7, R13, R24, !P1 ;  /* 0x000000180d077207 */ /* 0x000fe20004800000 */
[----:B---3--:R-:W-:Y:S01]  /*2240*/  IMAD.HI.U32 R20, R19, R2, RZ ;  /* 0x0000000213147227 */ /* 0x008fe200078e00ff */
[----:B------:R-:W-:-:S03]  /*2250*/  IADD3 R17, PT, PT, -R5, RZ, RZ ;  /* 0x000000ff05117210 */ /* 0x000fc60007ffe1ff */
        /* <DEDUP_REMOVED lines=11> */
[----:B------:R-:W-:-:S04]  /*2310*/  @!P0 IMAD.HI.U32 R20, R7, R2, RZ ;  /* 0x0000000207148227 */ /* 0x000fc800078e00ff */
[----:B------:R-:W-:Y:S01]  /*2320*/  IMAD.MOV R2, RZ, RZ, -R6 ;  /* 0x000000ffff027224 */ /* 0x000fe200078e0a06 */
[----:B------:R-:W-:-:S03]  /*2330*/  @!P0 SHF.R.U32.HI R20, RZ, R3, R20 ;  /* 0x00000003ff148219 */ /* 0x000fc60000011614 */
[----:B------:R-:W-:Y:S01]  /*2340*/  IMAD R2, R26, R2, R5 ;  /* 0x000000021a027224 */ /* 0x000fe200078e0205 */
        /* <DEDUP_REMOVED lines=9> */
.L_x_40:
[----:B------:R-:W1:Y:S02]  /*23e0*/  LDCU UR8, c[0x0][0xb30] ;  /* 0x00016600ff0877ac */ /* 0x000e640008000800 */
[----:B-1----:R-:W-:-:S09]  /*23f0*/  UISETP.NE.AND UP0, UPT, UR8, 0x1, UPT ;  /* 0x000000010800788c */ /* 0x002fd2000bf05270 */
[----:B------:R-:W-:Y:S05]  /*2400*/  BRA.U UP0, `(.L_x_41) ;  /* 0x0000000100407547 */ /* 0x000fea000b800000 */
[----:B------:R-:W1:Y:S08]  /*2410*/  LDC.64 R4, c[0x0][0xb10] ;  /* 0x0002c400ff047b82 */ /* 0x000e700000000a00 */
[----:B------:R-:W2:Y:S08]  /*2420*/  LDC.64 R2, c[0x0][0xb18] ;  /* 0x0002c600ff027b82 */ /* 0x000eb00000000a00 */
[----:B------:R-:W4:Y:S08]  /*2430*/  LDC R6, c[0x0][0xb20] ;  /* 0x0002c800ff067b82 */ /* 0x000f300000000800 */
[----:B------:R-:W3:Y:S01]  /*2440*/  LDC R18, c[0x0][0xb0c] ;  /* 0x0002c300ff127b82 */ /* 0x000ee20000000800 */
[----:B-1----:R-:W-:-:S05]  /*2450*/  IMAD.HI.U32 R4, R13, R4, RZ ;  /* 0x000000040d047227 */ /* 0x002fca00078e00ff */
[----:B------:R-:W-:Y:S01]  /*2460*/  SHF.R.U32.HI R4, RZ, R5, R4 ;  /* 0x00000005ff047219 */ /* 0x000fe20000011604 */
[----:B--2---:R-:W-:Y:S01]  /*2470*/  IMAD.HI.U32 R3, R11, R3, RZ ;  /* 0x000000030b037227 */ /* 0x004fe200078e00ff */
[----:B------:R-:W-:-:S04]  /*2480*/  ISETP.NE.AND P0, PT, R2, 0x1, PT ;  /* 0x000000010200780c */ /* 0x000fc80003f05270 */
[----:B----4-:R-:W-:-:S04]  /*2490*/  SHF.R.U32.HI R6, RZ, R6, R3 ;  /* 0x00000006ff067219 */ /* 0x010fc80000011603 */
[----:B------:R-:W-:Y:S02]  /*24a0*/  SEL R3, R11, R6, !P0 ;  /* 0x000000060b037207 */ /* 0x000fe40004000000 */
[----:B---3--:R-:W-:-:S04]  /*24b0*/  ISETP.NE.AND P1, PT, R18, 0x1, PT ;  /* 0x000000011200780c */ /* 0x008fc80003f25270 */
[----:B------:R-:W-:-:S05]  /*24c0*/  SEL R4, R13, R4, !P1 ;  /* 0x000000040d047207 */ /* 0x000fca0004800000 */
[----:B------:R-:W-:Y:S02]  /*24d0*/  IMAD.IADD R5, R3, 0x1, -R4 ;  /* 0x0000000103057824 */ /* 0x000fe400078e0a04 */
[----:B------:R-:W-:Y:S02]  /*24e0*/  IMAD.IADD R3, R4, 0x1, -R3 ;  /* 0x0000000104037824 */ /* 0x000fe400078e0a03 */
[----:B------:R-:W-:Y:S02]  /*24f0*/  IMAD R13, R5, R18, R13 ;  /* 0x00000012050d7224 */ /* 0x000fe400078e020d */
[----:B------:R-:W-:-:S07]  /*2500*/  IMAD R11, R3, R2, R11 ;  /* 0x00000002030b7224 */ /* 0x000fce00078e020b */
.L_x_41:
[----:B------:R-:W-:Y:S01]  /*2510*/  VIADD R14, R14, 0x1 ;  /* 0x000000010e0e7836 */ /* 0x000fe20000000000 */
[----:B------:R-:W-:Y:S01]  /*2520*/  PLOP3.LUT P1, PT, PT, PT, PT, 0x80, 0x8 ;  /* 0x000000000008781c */ /* 0x000fe20003f2f070 */
[----:B------:R-:W-:Y:S02]  /*2530*/  IMAD.IADD R21, R13, 0x1, R60 ;  /* 0x000000010d157824 */ /* 0x000fe400078e023c */
[----:B------:R-:W-:Y:S01]  /*2540*/  IMAD.IADD R20, R11, 0x1, R58 ;  /* 0x000000010b147824 */ /* 0x000fe200078e023a */
[----:B------:R-:W-:-:S04]  /*2550*/  ISETP.NE.AND P0, PT, R14, 0x2, PT ;  /* 0x000000020e00780c */ /* 0x000fc80003f05270 */
[----:B------:R-:W-:Y:S02]  /*2560*/  SEL R3, RZ, 0x1, P0 ;  /* 0x00000001ff037807 */ /* 0x000fe40000000000 */
[----:B------:R-:W-:Y:S02]  /*2570*/  SEL R14, R14, RZ, P0 ;  /* 0x000000ff0e0e7207 */ /* 0x000fe40000000000 */
[----:B------:R-:W-:Y:S01]  /*2580*/  LOP3.LUT R12, R12, R3, RZ, 0x3c, !PT ;  /* 0x000000030c0c7212 */ /* 0x000fe200078e3cff */
[----:B------:R-:W-:Y:S06]  /*2590*/  @P2 BRA `(.L_x_42) ;  /* 0xfffffff000642947 */ /* 0x000fec000383ffff */
[----:B------:R-:W-:Y:S01]  /*25a0*/  UIADD3 UR6, UPT, UPT, UR6, 0x10, URZ ;  /* 0x0000001006067890 */ /* 0x000fe2000fffe0ff */
[----:B------:R-:W-:-:S03]  /*25b0*/  SHF.L.U32 R3, R15, 0x1f, RZ ;  /* 0x0000001f0f037819 */ /* 0x000fc600000006ff */
[----:B------:R-:W-:-:S09]  /*25c0*/  ULEA UR4, UR23, UR6, 0x3 ;  /* 0x0000000617047291 */ /* 0x000fd2000f8e18ff */
[----:B------:R-:W1:Y:S02]  /*25d0*/  SYNCS.PHASECHK.TRANS64.TRYWAIT P0, [UR4], R3 ;  /* 0x00000003ff0075a7 */ /* 0x000e640008001104 */
[----:B-1----:R-:W-:Y:S05]  /*25e0*/  @!P0 BRA `(.L_x_43) ;  /* 0x0000006000848947 */ /* 0x002fea0003800000 */
.L_x_152:
[----:B------:R-:W-:-:S04]  /*25f0*/  UIADD3 UR5, UPT, UPT, UR23, 0x1, URZ ;  /* 0x0000000117057890 */ /* 0x000fc8000fffe0ff */
[----:B------:R-:W-:-:S04]  /*2600*/  UISETP.NE.AND UP0, UPT, UR5, 0x2, UPT ;  /* 0x000000020500788c */ /* 0x000fc8000bf05270 */
[----:B------:R-:W-:Y:S02]  /*2610*/  USEL UR4, URZ, 0x1, UP0 ;  /* 0x00000001ff047887 */ /* 0x000fe40008000000 */
[----:B------:R-:W-:-:S04]  /*2620*/  USEL UR5, UR5, URZ, UP0 ;  /* 0x000000ff05057287 */ /* 0x000fc80008000000 */
[----:B------:R-:W-:Y:S01]  /*2630*/  ULEA UR5, UR5, UR6, 0x3 ;  /* 0x0000000605057291 */ /* 0x000fe2000f8e18ff */
[----:B-1----:R-:W-:-:S04]  /*2640*/  LOP3.LUT R3, R15, UR4, RZ, 0x3c, !PT ;  /* 0x000000040f037c12 */ /* 0x002fc8000f8e3cff */
[----:B------:R-:W-:Y:S01]  /*2650*/  SHF.L.U32 R3, R3, 0x1f, RZ ;  /* 0x0000001f03037819 */ /* 0x000fe200000006ff */
[----:B---3--:R-:W-:-:S07]  /*2660*/  IMAD.U32 R0, RZ, RZ, UR5 ;  /* 0x00000005ff007e24 */ /* 0x008fce000f8e00ff */
.L_x_44:
[----:B-1----:R1:W2:Y:S02]  /*2670*/  SYNCS.PHASECHK.TRANS64.TRYWAIT P0, [R0+URZ], R3 ;  /* 0x00000003000075a7 */ /* 0x0022a400080011ff */
[----:B--2---:R-:W-:Y:S05]  /*2680*/  @!P0 NANOSLEEP.SYNCS 0x989680 ;  /* 0x009896800000895d */ /* 0x004fea0003900000 */
[----:B------:R-:W2:Y:S02]  /*2690*/  @!P0 SYNCS.PHASECHK.TRANS64 P0, [R0+URZ], R3 ;  /* 0x00000003000085a7 */ /* 0x000ea400080010ff */
[----:B--2---:R-:W-:Y:S05]  /*26a0*/  @P0 EXIT ;  /* 0x000000000000094d */ /* 0x004fea0003800000 */
[----:B------:R-:W-:Y:S05]  /*26b0*/  BRA `(.L_x_44) ;  /* 0xfffffffc00ec7947 */ /* 0x000fea000383ffff */
.L_x_22:
[----:B------:R-:W-:-:S04]  /*26c0*/  UISETP.NE.AND UP1, UPT, UR37, URZ, UPT ;  /* 0x000000ff2500728c */ /* 0x000fc8000bf25270 */
[----:B------:R-:W-:-:S09]  /*26d0*/  UISETP.NE.OR UP1, UPT, UR10, 0x1, UP1 ;  /* 0x000000010a00788c */ /* 0x000fd20008f25670 */
[----:B------:R-:W-:Y:S05]  /*26e0*/  BRA.U UP1, `(.L_x_45) ;  /* 0x00000005014c7547 */ /* 0x000fea000b800000 */
[----:B------:R-:W-:Y:S01]  /*26f0*/  HFMA2 R11, -RZ, RZ, 0, 0 ;  /* 0x00000000ff0b7431 */ /* 0x000fe200000001ff */
[----:B------:R-:W-:Y:S01]  /*2700*/  ISETP.GE.U32.AND P2, PT, R10, 0x2, PT ;  /* 0x000000020a00780c */ /* 0x000fe20003f46070 */
[----:B------:R-:W-:Y:S01]  /*2710*/  IMAD.MOV.U32 R12, RZ, RZ, 0x1 ;  /* 0x00000001ff0c7424 */ /* 0x000fe200078e00ff */
[----:B------:R-:W-:Y:S01]  /*2720*/  CS2R R8, SRZ ;  /* 0x0000000000087805 */ /* 0x000fe2000001ff00 */
[----:B------:R-:W-:Y:S01]  /*2730*/  IMAD.MOV.U32 R3, RZ, RZ, RZ ;  /* 0x000000ffff037224 */ /* 0x000fe200078e00ff */
[----:B------:R-:W-:Y:S01]  /*2740*/  UMOV UR4, 0x400 ;  /* 0x0000040000047882 */ /* 0x000fe20000000000 */
[----:B------:R-:W-:Y:S01]  /*2750*/  UMOV UR6, URZ ;  /* 0x000000ff00067c82 */ /* 0x000fe20008000000 */
[----:B------:R-:W-:-:S12]  /*2760*/  ULEA UR37, UR37, UR4, 0x18 ;  /* 0x0000000425257291 */ /* 0x000fd8000f8ec0ff */
.L_x_49:
[----:B------:R-:W-:Y:S02]  /*2770*/  LEA R0, R3, UR37, 0x3 ;  /* 0x0000002503007c11 */ /* 0x000fe4000f8e18ff */
[----:B------:R-:W-:-:S03]  /*2780*/  SHF.L.U32 R5, R8, 0x1f, RZ ;  /* 0x0000001f08057819 */ /* 0x000fc600000006ff */
[----:B------:R-:W-:Y:S01]  /*2790*/  VIADD R4, R0, 0xe0 ;  /* 0x000000e000047836 */ /* 0x000fe20000000000 */
[----:B------:R-:W1:Y:S02]  /*27a0*/  SYNCS.PHASECHK.TRANS64.TRYWAIT P0, [R0+URZ+0xd0], R5 ;  /* 0x0000d005000075a7 */ /* 0x000e6400080011ff */
[----:B-1----:R-:W-:Y:S05]  /*27b0*/  @!P0 BRA `(.L_x_46) ;  /* 0x0000006000288947 */ /* 0x002fea0003800000 */
.L_x_153:
[----:B------:R-:W-:Y:S01]  /*27c0*/  ULEA UR5, UR6, UR37, 0x3 ;  /* 0x0000002506057291 */ /* 0x000fe2000f8e18ff */
[----:B------:R-:W-:Y:S01]  /*27d0*/  PRMT R4, RZ, 0x654, R4 ;  /* 0x00000654ff047816 */ /* 0x000fe20000000004 */
[----:B-1----:R-:W-:Y:S01]  /*27e0*/  @!P2 IMAD.MOV.U32 R5, RZ, RZ, 0x10 ;  /* 0x00000010ff05a424 */ /* 0x002fe200078e00ff */
[----:B------:R-:W-:Y:S01]  /*27f0*/  SHF.L.U32 R7, R12, 0x1f, RZ ;  /* 0x0000001f0c077819 */ /* 0x000fe200000006ff */
[----:B------:R-:W-:Y:S01]  /*2800*/  UIADD3 UR4, UPT, UPT, UR5, 0x70, URZ ;  /* 0x0000007005047890 */ /* 0x000fe2000fffe0ff */
[----:B------:R1:W-:Y:S05]  /*2810*/  SYNCS.ARRIVE.TRANS64.RED.A1T0 RZ, [R4+URZ], RZ ;  /* 0x000000ff04ff79a7 */ /* 0x0003ea00081004ff */
[----:B------:R-:W-:Y:S01]  /*2820*/  IMAD.U32 R13, RZ, RZ, UR4 ;  /* 0x00000004ff0d7e24 */ /* 0x000fe2000f8e00ff */
[----:B------:R-:W2:Y:S04]  /*2830*/  SYNCS.PHASECHK.TRANS64.TRYWAIT P0, [UR5+0x80], R7 ;  /* 0x00008007ff0075a7 */ /* 0x000ea80008001105 */
[----:B------:R-:W-:Y:S01]  /*2840*/  PRMT R13, R10, 0x654, R13 ;  /* 0x000006540a0d7816 */ /* 0x000fe2000000000d */
[----:B-12---:R-:W-:Y:S06]  /*2850*/  @!P0 BRA `(.L_x_47) ;  /* 0x0000006000148947 */ /* 0x006fec0003800000 */
.L_x_155:
[----:B------:R-:W-:Y:S01]  /*2860*/  ULEA UR4, UR6, UR37, 0x4 ;  /* 0x0000002506047291 */ /* 0x000fe2000f8e20ff */
[----:B------:R-:W-:Y:S01]  /*2870*/  SEL R2, R13, R2, !P2 ;  /* 0x000000020d027207 */ /* 0x000fe20005000000 */
[----:B------:R-:W-:Y:S01]  /*2880*/  UIADD3 UR5, UPT, UPT, UR5, 0x70, URZ ;  /* 0x0000007005057890 */ /* 0x000fe2000fffe0ff */
[----:B-1----:R-:W-:Y:S01]  /*2890*/  LEA R0, R11, UR37, 0x3 ;  /* 0x000000250b007c11 */ /* 0x002fe2000f8e18ff */
[----:B------:R-:W-:Y:S01]  /*28a0*/  UIADD3 UR4, UPT, UPT, UR4, 0x100, URZ ;  /* 0x0000010004047890 */ /* 0x000fe2000fffe0ff */
[----:B------:R1:W-:Y:S01]  /*28b0*/  @!P2 SYNCS.ARRIVE.TRANS64.RED RZ, [R2+URZ], R5 ;  /* 0x0000000502ffa9a7 */ /* 0x0003e200080004ff */
[----:B------:R-:W-:Y:S01]  /*28c0*/  UIADD3 UR6, UPT, UPT, UR6, 0x1, URZ ;  /* 0x0000000106067890 */ /* 0x000fe2000fffe0ff */
[----:B------:R-:W-:-:S03]  /*28d0*/  VIADD R3, R3, 0x1 ;  /* 0x0000000103037836 */ /* 0x000fc60000000000 */
[----:B------:R-:W-:Y:S02]  /*28e0*/  UISETP.NE.AND UP0, UPT, UR6, 0x2, UPT ;  /* 0x000000020600788c */ /* 0x000fe4000bf05270 */
[----:B------:R-:W-:Y:S01]  /*28f0*/  ISETP.NE.AND P0, PT, R3, 0x2, PT ;  /* 0x000000020300780c */ /* 0x000fe20003f05270 */
[----:B------:R-:W-:Y:S06]  /*2900*/  UGETNEXTWORKID.BROADCAST [UR4], [UR5] ;  /* 0x00000000040073ca */ /* 0x000fec0008000100 */
[----:B------:R-:W-:Y:S02]  /*2910*/  USEL UR4, URZ, 0x1, UP0 ;  /* 0x00000001ff047887 */ /* 0x000fe40008000000 */
[----:B------:R-:W-:-:S04]  /*2920*/  USEL UR6, UR6, URZ, UP0 ;  /* 0x000000ff06067287 */ /* 0x000fc80008000000 */
[----:B------:R-:W-:Y:S02]  /*2930*/  LOP3.LUT R12, R12, UR4, RZ, 0x3c, !PT ;  /* 0x000000040c0c7c12 */ /* 0x000fe4000f8e3cff */
[----:B-1----:R-:W-:-:S04]  /*2940*/  SHF.L.U32 R5, R9, 0x1f, RZ ;  /* 0x0000001f09057819 */ /* 0x002fc800000006ff */
[----:B------:R-:W1:Y:S02]  /*2950*/  SYNCS.PHASECHK.TRANS64.TRYWAIT P1, [R0+URZ+0x70], R5 ;  /* 0x00007005000075a7 */ /* 0x000e6400080211ff */
[----:B-1----:R-:W-:Y:S05]  /*2960*/  @!P1 BRA `(.L_x_48) ;  /* 0x0000005c00e89947 */ /* 0x002fea0003800000 */
.L_x_156:
[----:B------:R-:W-:Y:S01]  /*2970*/  LEA R4, R11, UR37, 0x4 ;  /* 0x000000250b047c11 */ /* 0x000fe2000f8e20ff */
[----:B-1----:R-:W-:Y:S01]  /*2980*/  VIADD R0, R0, 0x80 ;  /* 0x0000008000007836 */ /* 0x002fe20000000000 */
[----:B------:R-:W-:Y:S01]  /*2990*/  SEL R3, R3, RZ, P0 ;  /* 0x000000ff03037207 */ /* 0x000fe20000000000 */
[----:B------:R-:W-:-:S03]  /*29a0*/  VIADD R11, R11, 0x1 ;  /* 0x000000010b0b7836 */ /* 0x000fc60000000000 */
[----:B------:R-:W1:Y:S01]  /*29b0*/  LDS.128 R4, [R4+0x100] ;  /* 0x0001000004047984 */ /* 0x000e620000000c00 */
[----:B------:R-:W-:Y:S02]  /*29c0*/  PRMT R0, RZ, 0x654, R0 ;  /* 0x00000654ff007816 */ /* 0x000fe40000000000 */
[C---:B------:R-:W-:Y:S01]  /*29d0*/  ISETP.NE.AND P1, PT, R11.reuse, 0x2, PT ;  /* 0x000000020b00780c */ /* 0x040fe20003f25270 */
[----:B------:R-:W-:Y:S01]  /*29e0*/  @!PT LDS RZ, [RZ] ;  /* 0x00000000fffff984 */ /* 0x000fe20000000800 */
[----:B------:R-:W-:Y:S01]  /*29f0*/  @!PT LDS RZ, [RZ] ;  /* 0x00000000fffff984 */ /* 0x000fe20000000800 */
[----:B------:R-:W-:Y:S01]  /*2a00*/  @!PT LDS RZ, [RZ] ;  /* 0x00000000fffff984 */ /* 0x000fe20000000800 */
[----:B------:R-:W-:Y:S01]  /*2a10*/  @!PT LDS RZ, [RZ] ;  /* 0x00000000fffff984 */ /* 0x000fe20000000800 */
[----:B------:R2:W-:Y:S06]  /*2a20*/  MEMBAR.ALL.CTA ;  /* 0x0000000000007992 */ /* 0x0005ec0000008000 */
[----:B--2---:R-:W2:Y:S01]  /*2a30*/  FENCE.VIEW.ASYNC.S ;  /* 0x00000000000073c6 */ /* 0x004ea20000000000 */
[----:B------:R-:W-:Y:S01]  /*2a40*/  SEL R11, R11, RZ, P1 ;  /* 0x000000ff0b0b7207 */ /* 0x000fe20000800000 */
[----:B--2---:R2:W-:Y:S01]  /*2a50*/  SYNCS.ARRIVE.TRANS64.RED.A1T0 RZ, [R0+URZ], RZ ;  /* 0x000000ff00ff79a7 */ /* 0x0045e200081004ff */
[----:B-1----:R-:W-:-:S02]  /*2a60*/  LOP3.LUT P3, RZ, R6, 0x1, RZ, 0xc0, !PT ;  /* 0x0000000106ff7812 */ /* 0x002fc4000786c0ff */
[----:B------:R-:W-:-:S04]  /*2a70*/  SEL R5, RZ, 0x1, P0 ;  /* 0x00000001ff057807 */ /* 0x000fc80000000000 */
[----:B------:R-:W-:Y:S02]  /*2a80*/  LOP3.LUT R8, R8, R5, RZ, 0x3c, !PT ;  /* 0x0000000508087212 */ /* 0x000fe400078e3cff */
[----:B--2---:R-:W-:-:S04]  /*2a90*/  SEL R0, RZ, 0x1, P1 ;  /* 0x00000001ff007807 */ /* 0x004fc80000800000 */
[----:B------:R-:W-:Y:S01]  /*2aa0*/  LOP3.LUT R9, R9, R0, RZ, 0x3c, !PT ;  /* 0x0000000009097212 */ /* 0x000fe200078e3cff */
[----:B------:R-:W-:Y:S06]  /*2ab0*/  @P3 BRA `(.L_x_49) ;  /* 0xfffffffc002c3947 */ /* 0x000fec000383ffff */
[----:B------:R-:W-:Y:S01]  /*2ac0*/  ULEA UR5, UR6, UR37, 0x3 ;  /* 0x0000002506057291 */ /* 0x000fe2000f8e18ff */
[----:B------:R-:W-:-:S08]  /*2ad0*/  SHF.L.U32 R3, R12, 0x1f, RZ ;  /* 0x0000001f0c037819 */ /* 0x000fd000000006ff */
[----:B------:R-:W1:Y:S02]  /*2ae0*/  SYNCS.PHASECHK.TRANS64 P0, [UR5+0x80], R3 ;  /* 0x00008003ff0075a7 */ /* 0x000e640008001005 */
[----:B-1----:R-:W-:Y:S05]  /*2af0*/  @P0 BRA `(.L_x_50) ;  /* 0x0000000000080947 */ /* 0x002fea0003800000 */
[----:B------:R-:W1:Y:S02]  /*2b00*/  SYNCS.PHASECHK.TRANS64.TRYWAIT P0, [UR5+0x80], R3 ;  /* 0x00008003ff0075a7 */ /* 0x000e640008001105 */
[----:B-1----:R-:W-:Y:S05]  /*2b10*/  @!P0 BRA `(.L_x_51) ;  /* 0x0000005c00908947 */ /* 0x002fea0003800000 */
.L_x_50:
[----:B------:R-:W-:-:S04]  /*2b20*/  UIADD3 UR4, UPT, UPT, UR6, 0x1, URZ ;  /* 0x0000000106047890 */ /* 0x000fc8000fffe0ff */
[----:B------:R-:W-:-:S04]  /*2b30*/  UISETP.NE.AND UP0, UPT, UR4, 0x2, UPT ;  /* 0x000000020400788c */ /* 0x000fc8000bf05270 */
[----:B------:R-:W-:Y:S02]  /*2b40*/  USEL UR7, URZ, 0x1, UP0 ;  /* 0x00000001ff077887 */ /* 0x000fe40008000000 */
[----:B------:R-:W-:-:S04]  /*2b50*/  USEL UR4, UR4, URZ, UP0 ;  /* 0x000000ff04047287 */ /* 0x000fc80008000000 */
[----:B------:R-:W-:Y:S01]  /*2b60*/  ULEA UR4, UR4, UR37, 0x3 ;  /* 0x0000002504047291 */ /* 0x000fe2000f8e18ff */
[----:B-1----:R-:W-:-:S04]  /*2b70*/  LOP3.LUT R3, R12, UR7, RZ, 0x3c, !PT ;  /* 0x000000070c037c12 */ /* 0x002fc8000f8e3cff */
[----:B------:R-:W-:-:S04]  /*2b80*/  SHF.L.U32 R0, R3, 0x1f, RZ ;  /* 0x0000001f03007819 */ /* 0x000fc800000006ff */
[----:B------:R-:W1:Y:S02]  /*2b90*/  SYNCS.PHASECHK.TRANS64 P0, [UR4+0x80], R0 ;  /* 0x00008000ff0075a7 */ /* 0x000e640008001004 */
[----:B-1----:R-:W-:Y:S05]  /*2ba0*/  @P0 EXIT ;  /* 0x000000000000094d */ /* 0x002fea0003800000 */
[----:B------:R-:W-:Y:S02]  /*2bb0*/  SHF.L.U32 R3, R3, 0x1f, RZ ;  /* 0x0000001f03037819 */ /* 0x000fe400000006ff */
[----:B------:R-:W-:-:S07]  /*2bc0*/  MOV R0, UR4 ;  /* 0x0000000400007c02 */ /* 0x000fce0008000f00 */
.L_x_52:
[----:B-1----:R1:W2:Y:S02]  /*2bd0*/  SYNCS.PHASECHK.TRANS64.TRYWAIT P0, [R0+URZ+0x80], R3 ;  /* 0x00008003000075a7 */ /* 0x0022a400080011ff */
[----:B--2---:R-:W-:Y:S05]  /*2be0*/  @!P0 NANOSLEEP.SYNCS 0x989680 ;  /* 0x009896800000895d */ /* 0x004fea0003900000 */
[----:B------:R-:W2:Y:S02]  /*2bf0*/  @!P0 SYNCS.PHASECHK.TRANS64 P0, [R0+URZ+0x80], R3 ;  /* 0x00008003000085a7 */ /* 0x000ea400080010ff */
[----:B--2---:R-:W-:Y:S05]  /*2c00*/  @P0 EXIT ;  /* 0x000000000000094d */ /* 0x004fea0003800000 */
[----:B------:R-:W-:Y:S05]  /*2c10*/  BRA `(.L_x_52) ;  /* 0xfffffffc00ec7947 */ /* 0x000fea000383ffff */
.L_x_45:
[----:B------:R-:W-:Y:S05]  /*2c20*/  BRA.U UP4, `(.L_x_53) ;  /* 0x0000001104d47547 */ /* 0x000fea000b800000 */
[----:B------:R-:W-:Y:S01]  /*2c30*/  UMOV UR6, 0x40 ;  /* 0x0000004000067882 */ /* 0x000fe20000000000 */
[----:B------:R-:W-:Y:S01]  /*2c40*/  NOP ;  /* 0x0000000000007918 */ /* 0x000fe20000000000 */
[----:B------:R-:W-:Y:S01]  /*2c50*/  ULEA UR6, UR37, UR6, 0x18 ;  /* 0x0000000625067291 */ /* 0x000fe2000f8ec0ff */
[----:B------:R-:W-:Y:S02]  /*2c60*/  UMOV UR7, 0x400 ;  /* 0x0000040000077882 */ /* 0x000fe40000000000 */
[----:B------:R-:W-:-:S06]  /*2c70*/  ULEA UR37, UR37, UR7, 0x18 ;  /* 0x0000000725257291 */ /* 0x000fcc000f8ec0ff */
[----:B------:R-:W1:Y:S02]  /*2c80*/  LDS.U8 R2, [UR6+0x1c] ;  /* 0x00001c06ff027984 */ /* 0x000e640008000000 */
[----:B-1----:R-:W-:-:S13]  /*2c90*/  ISETP.NE.AND P0, PT, R2, RZ, PT ;  /* 0x000000ff0200720c */ /* 0x002fda0003f05270 */
[----:B------:R-:W-:Y:S05]  /*2ca0*/  @P0 BRA `(.L_x_54) ;  /* 0x0000000400080947 */ /* 0x000fea0003800000 */
[----:B------:R-:W-:Y:S02]  /*2cb0*/  UISETP.NE.U32.AND UP0, UPT, UR5, 0x1, UPT ;  /* 0x000000010500788c */ /* 0x000fe4000bf05070 */
[----:B------:R-:W-:-:S07]  /*2cc0*/  UIADD3 UR8, UPT, UPT, UR6, 0x8, URZ ;  /* 0x0000000806087890 */ /* 0x000fce000fffe0ff */
[----:B------:R-:W-:Y:S05]  /*2cd0*/  BRA.U !UP0, `(.L_x_55) ;  /* 0x00000001089c7547 */ /* 0x000fea000b800000 */
[----:B------:R-:W-:Y:S01]  /*2ce0*/  ELECT P0, URZ, PT ;  /* 0x0000000000ff782f */ /* 0x000fe20003800000 */
[----:B------:R-:W-:-:S12]  /*2cf0*/  BSSY B0, `(.L_x_55) ;  /* 0x0000025000007945 */ /* 0x000fd80003800000 */
[----:B------:R-:W-:Y:S05]  /*2d00*/  @!P0 BRA `(.L_x_56) ;  /* 0x00000000008c8947 */ /* 0x000fea0003800000 */
[----:B------:R-:W-:-:S05]  /*2d10*/  UMOV UR7, 0x10 ;  /* 0x0000001000077882 */ /* 0x000fca0000000000 */
[----:B------:R-:W-:Y:S04]  /*2d20*/  DEPBAR.LE SB1, 0x36 ;  /* 0x00009d800000791a */ /* 0x000fe80000000000 */
[----:B------:R-:W1:Y:S02]  /*2d30*/  UTCATOMSWS.2CTA.FIND_AND_SET.ALIGN UP1, UR7, UR7 ;  /* 0x00000007000775e3 */ /* 0x000e640008220800 */
[----:B-1----:R-:W-:Y:S01]  /*2d40*/  MOV R11, UR7 ;  /* 0x00000007000b7c02 */ /* 0x002fe20008000f00 */
[----:B------:R-:W-:Y:S06]  /*2d50*/  BRA.U UP1, `(.L_x_57) ;  /* 0x0000000101187547 */ /* 0x000fec000b800000 */
.L_x_58:
[----:B------:R-:W-:Y:S05]  /*2d60*/  NANOSLEEP 0x64 ;  /* 0x000000640000795d */ /* 0x000fea0003800000 */
[----:B------:R-:W-:-:S05]  /*2d70*/  UMOV UR7, 0x10 ;  /* 0x0000001000077882 */ /* 0x000fca0000000000 */
[----:B------:R-:W-:Y:S04]  /*2d80*/  DEPBAR.LE SB1, 0x36 ;  /* 0x00009d800000791a */ /* 0x000fe80000000000 */
[----:B------:R-:W1:Y:S02]  /*2d90*/  UTCATOMSWS.2CTA.FIND_AND_SET.ALIGN UP1, UR7, UR7 ;  /* 0x00000007000775e3 */ /* 0x000e640008220800 */
[----:B-1----:R-:W-:Y:S01]  /*2da0*/  MOV R11, UR7 ;  /* 0x00000007000b7c02 */ /* 0x002fe20008000f00 */
[----:B------:R-:W-:Y:S05]  /*2db0*/  BRA.U !UP1, `(.L_x_58) ;  /* 0xfffffffd09e87547 */ /* 0x000fea000b83ffff */
.L_x_57:
[----:B------:R-:W1:Y:S01]  /*2dc0*/  LDS R5, [UR6+0x10] ;  /* 0x00001006ff057984 */ /* 0x000e620008000800 */
[----:B------:R-:W-:Y:S01]  /*2dd0*/  IMAD.U32 R3, RZ, RZ, UR37 ;  /* 0x00000025ff037e24 */ /* 0x000fe2000f8e00ff */
[----:B------:R-:W-:-:S03]  /*2de0*/  MOV R2, UR4 ;  /* 0x0000000400027c02 */ /* 0x000fc60008000f00 */
[----:B------:R-:W-:Y:S01]  /*2df0*/  VIADD R3, R3, 0x120 ;  /* 0x0000012003037836 */ /* 0x000fe20000000000 */
[----:B-1----:R-:W-:-:S04]  /*2e00*/  SHF.L.U32 R5, R5, 0x1f, RZ ;  /* 0x0000001f05057819 */ /* 0x002fc800000006ff */
[----:B------:R-:W1:Y:S02]  /*2e10*/  SYNCS.PHASECHK.TRANS64.TRYWAIT P0, [UR6+0x8], R5 ;  /* 0x00000805ff0075a7 */ /* 0x000e640008001106 */
[----:B-1----:R-:W-:Y:S05]  /*2e20*/  @P0 BRA `(.L_x_59) ;  /* 0x0000000000080947 */ /* 0x002fea0003800000 */
[----:B------:R-:W1:Y:S02]  /*2e30*/  SYNCS.PHASECHK.TRANS64.TRYWAIT P0, [UR6+0x8], R5 ;  /* 0x00000805ff0075a7 */ /* 0x000e640008001106 */
[----:B-1----:R-:W-:Y:S05]  /*2e40*/  @!P0 BRA `(.L_x_60) ;  /* 0x0000005800dc8947 */ /* 0x002fea0003800000 */
.L_x_59:
[----:B-1----:R-:W-:Y:S01]  /*2e50*/  HFMA2 R4, -RZ, RZ, 0, 5.9604644775390625e-08 ;  /* 0x00000001ff047431 */ /* 0x002fe200000001ff */
[----:B------:R-:W-:Y:S01]  /*2e60*/  UPRMT UR7, UR4, 0x654, UR8 ;  /* 0x0000065404077896 */ /* 0x000fe20008000008 */
[----:B------:R-:W-:Y:S01]  /*2e70*/  IMAD.MOV.U32 R6, RZ, RZ, 0xffff ;  /* 0x0000ffffff067424 */ /* 0x000fe200078e00ff */
[----:B------:R-:W-:Y:S01]  /*2e80*/  PRMT R2, R2, 0x654, R3 ;  /* 0x0000065402027816 */ /* 0x000fe20000000003 */
[----:B------:R-:W-:Y:S02]  /*2e90*/  IMAD.MOV.U32 R5, RZ, RZ, 0x4 ;  /* 0x00000004ff057424 */ /* 0x000fe400078e00ff */
[----:B------:R-:W-:Y:S01]  /*2ea0*/  IMAD.SHL.U32 R9, R11, 0x20, RZ ;  /* 0x000000200b097824 */ /* 0x000fe200078e00ff */
[----:B------:R-:W-:Y:S02]  /*2eb0*/  MOV R3, UR7 ;  /* 0x0000000700037c02 */ /* 0x000fe40008000f00 */
[-C--:B------:R-:W-:Y:S01]  /*2ec0*/  SHF.L.U32 R7, R6, R11.reuse, RZ ;  /* 0x0000000b06077219 */ /* 0x080fe200000006ff */
[----:B------:R1:W-:Y:S01]  /*2ed0*/  SYNCS.ARRIVE.TRANS64.RED RZ, [UR7], R5 ;  /* 0x00000005ffff79a7 */ /* 0x0003e20008000407 */
[----:B------:R-:W-:Y:S01]  /*2ee0*/  SHF.L.U32 R6, R4, R11, RZ ;  /* 0x0000000b04067219 */ /* 0x000fe200000006ff */
[----:B------:R1:W-:Y:S04]  /*2ef0*/  STS [UR37+0x120], R9 ;  /* 0x00012009ff007988 */ /* 0x0003e80008000825 */
[----:B------:R1:W-:Y:S04]  /*2f00*/  STAS [R2.64], R11 ;  /* 0x0000000b02007dbd */ /* 0x0003e8000c0008ff */
[----:B------:R1:W-:Y:S04]  /*2f10*/  ATOMS.OR RZ, [UR6+0x14], R7 ;  /* 0x00001407ffff798c */ /* 0x0003e8000b000006 */
[----:B------:R1:W-:Y:S04]  /*2f20*/  ATOMS.OR RZ, [UR6+0x18], R6 ;  /* 0x00001806ffff798c */ /* 0x0003e8000b000006 */
[----:B------:R1:W-:Y:S02]  /*2f30*/  ATOMS.XOR RZ, [UR6+0x10], R4 ;  /* 0x00001004ffff798c */ /* 0x0003e4000b800006 */
.L_x_56:
[----:B------:R-:W-:Y:S05]  /*2f40*/  BSYNC B0 ;  /* 0x0000000000007941 */ /* 0x000fea0003800000 */
.L_x_55:
[----:B------:R-:W-:Y:S05]  /*2f50*/  BRA.U UP0, `(.L_x_61) ;  /* 0x00000001006c7547 */ /* 0x000fea000b800000 */
[----:B------:R-:W-:-:S03]  /*2f60*/  UMOV UR7, 0xffffffff ;  /* 0xffffffff00077882 */ /* 0x000fc60000000000 */
[----:B------:R-:W-:Y:S05]  /*2f70*/  BRA.DIV UR7, `(.L_x_62) ;  /* 0x0000005a07a87947 */ /* 0x000fea000b800000 */
[----:B------:R-:W-:-:S13]  /*2f80*/  ELECT P6, URZ, PT ;  /* 0x0000000000ff782f */ /* 0x000fda00038c0000 */
.L_x_160:
[----:B------:R-:W-:Y:S05]  /*2f90*/  @!P6 BRA `(.L_x_61) ;  /* 0x00000000005ce947 */ /* 0x000fea0003800000 */
[----:B-1----:R-:W1:Y:S02]  /*2fa0*/  LDS R3, [UR6+0x10] ;  /* 0x00001006ff037984 */ /* 0x002e640008000800 */
[----:B-1----:R-:W-:-:S04]  /*2fb0*/  SHF.L.U32 R3, R3, 0x1f, RZ ;  /* 0x0000001f03037819 */ /* 0x002fc800000006ff */
[----:B------:R-:W1:Y:S02]  /*2fc0*/  SYNCS.PHASECHK.TRANS64.TRYWAIT P0, [UR6+0x8], R3 ;  /* 0x00000803ff0075a7 */ /* 0x000e640008001106 */
[----:B-1----:R-:W-:Y:S05]  /*2fd0*/  @P0 BRA `(.L_x_63) ;  /* 0x0000000000080947 */ /* 0x002fea0003800000 */
[----:B------:R-:W1:Y:S02]  /*2fe0*/  SYNCS.PHASECHK.TRANS64.TRYWAIT P0, [UR6+0x8], R3 ;  /* 0x00000803ff0075a7 */ /* 0x000e640008001106 */
[----:B-1----:R-:W-:Y:S05]  /*2ff0*/  @!P0 BRA `(.L_x_64) ;  /* 0x0000005800a88947 */ /* 0x002fea0003800000 */
.L_x_63:
[----:B------:R-:W2:Y:S01]  /*3000*/  LDS R5, [UR37+0x120] ;  /* 0x00012025ff057984 */ /* 0x000ea20008000800 */
[----:B-1----:R-:W-:Y:S02]  /*3010*/  HFMA2 R2, -RZ, RZ, 0, 5.9604644775390625e-08 ;  /* 0x00000001ff027431 */ /* 0x002fe400000001ff */
[----:B------:R-:W-:Y:S01]  /*3020*/  IMAD.MOV.U32 R3, RZ, RZ, 0xffff ;  /* 0x0000ffffff037424 */ /* 0x000fe200078e00ff */
[----:B------:R-:W-:Y:S01]  /*3030*/  UPRMT UR7, UR4, 0x654, UR8 ;  /* 0x0000065404077896 */ /* 0x000fe20008000008 */
[----:B--2---:R-:W-:-:S03]  /*3040*/  IMAD.SHL.U32 R4, R5, 0x20, RZ ;  /* 0x0000002005047824 */ /* 0x004fc600078e00ff */
[-C--:B------:R-:W-:Y:S02]  /*3050*/  SHF.L.U32 R3, R3, R5.reuse, RZ ;  /* 0x0000000503037219 */ /* 0x080fe400000006ff */
[----:B------:R-:W-:Y:S01]  /*3060*/  SHF.L.U32 R5, R2, R5, RZ ;  /* 0x0000000502057219 */ /* 0x000fe200000006ff */
[----:B------:R2:W-:Y:S04]  /*3070*/  STS [UR37+0x120], R4 ;  /* 0x00012004ff007988 */ /* 0x0005e80008000825 */
[----:B------:R2:W-:Y:S04]  /*3080*/  ATOMS.OR RZ, [UR6+0x14], R3 ;  /* 0x00001403ffff798c */ /* 0x0005e8000b000006 */
[----:B------:R2:W-:Y:S01]  /*3090*/  ATOMS.OR RZ, [UR6+0x18], R5 ;  /* 0x00001805ffff798c */ /* 0x0005e2000b000006 */
[----:B------:R-:W-:Y:S03]  /*30a0*/  SYNCS.ARRIVE.TRANS64.RED.A1T0 RZ, [UR7], RZ ;  /* 0x000000ffffff79a7 */ /* 0x000fe60008100407 */
[----:B------:R2:W-:Y:S01]  /*30b0*/  ATOMS.XOR RZ, [UR6+0x10], R2 ;  /* 0x00001002ffff798c */ /* 0x0005e2000b800006 */
[----:B------:R-:W-:Y:S05]  /*30c0*/  BRA `(.L_x_61) ;  /* 0x0000000000107947 */ /* 0x000fea0003800000 */
.L_x_54:
[----:B------:R-:W-:-:S05]  /*30d0*/  MOV R2, 0xffffffff ;  /* 0xffffffff00027802 */ /* 0x000fca0000000f00 */
[----:B------:R1:W-:Y:S02]  /*30e0*/  STS [UR37+0x120], R2 ;  /* 0x00012002ff007988 */ /* 0x0003e40008000825 */
[----:B-1----:R-:W-:Y:S02]  /*30f0*/  MOV R2, 0x3110 ;  /* 0x0000311000027802 */ /* 0x002fe40000000f00 */
[----:B-----5:R-:W-:Y:S05]  /*3100*/  CALL.REL.NOINC `($__internal_1_$__cuda_sm10x_tcgen05_guardrail_trap_phase_invalid_during_alloc) ;  /* 0x00000060007c7944 */ /* 0x020fea0003c00000 */
.L_x_61:
[----:B------:R-:W-:Y:S05]  /*3110*/  WARPSYNC.ALL ;  /* 0x0000000000007948 */ /* 0x000fea0003800000 */
[----:B------:R-:W3:Y:S01]  /*3120*/  S2UR UR7, SR_CgaCtaId ;  /* 0x00000000000779c3 */ /* 0x000ee20000008800 */
[----:B------:R-:W-:Y:S01]  /*3130*/  UMOV UR6, 0x400 ;  /* 0x0000040000067882 */ /* 0x000fe20000000000 */
[----:B------:R-:W-:-:S06]  /*3140*/  NOP ;  /* 0x0000000000007918 */ /* 0x000fcc0000000000 */
[----:B------:R-:W-:Y:S06]  /*3150*/  BAR.ARV 0x6, 0xa0 ;  /* 0x0182800000007b1d */ /* 0x000fec0000002000 */
[----:B------:R-:W4:Y:S01]  /*3160*/  LDCU UR8, c[0x0][0x38c] ;  /* 0x00007180ff0877ac */ /* 0x000f220008000800 */
[----:B------:R-:W-:Y:S01]  /*3170*/  LOP3.LUT R0, R0, 0xffff, RZ, 0xc0, !PT ;  /* 0x0000ffff00007812 */ /* 0x000fe200078ec0ff */
[----:B-1----:R-:W-:Y:S01]  /*3180*/  IMAD.MOV.U32 R9, RZ, RZ, 0x1 ;  /* 0x00000001ff097424 */ /* 0x002fe200078e00ff */
[----:B------:R-:W-:Y:S01]  /*3190*/  LOP3.LUT R8, R8, 0xffff, RZ, 0xc0, !PT ;  /* 0x0000ffff08087812 */ /* 0x000fe200078ec0ff */
[----:B------:R-:W-:Y:S01]  /*31a0*/  UMOV UR18, URZ ;  /* 0x000000ff00127c82 */ /* 0x000fe20008000000 */
[----:B------:R-:W-:Y:S01]  /*31b0*/  R2UR UR11, R0 ;  /* 0x00000000000b72ca */ /* 0x000fe200000e0000 */
[----:B------:R-:W-:Y:S01]  /*31c0*/  UMOV UR17, URZ ;  /* 0x000000ff00117c82 */ /* 0x000fe20008000000 */
[----:B------:R-:W-:Y:S01]  /*31d0*/  R2UR UR12, R8 ;  /* 0x00000000080c72ca */ /* 0x000fe200000e0000 */
[----:B------:R-:W-:Y:S01]  /*31e0*/  IMAD.MOV.U32 R8, RZ, RZ, RZ ;  /* 0x000000ffff087224 */ /* 0x000fe200078e00ff */
[----:B------:R-:W-:Y:S01]  /*31f0*/  UMOV UR16, URZ ;  /* 0x000000ff00107c82 */ /* 0x000fe20008000000 */
[----:B---3--:R-:W-:-:S02]  /*3200*/  ULEA UR7, UR7, UR6, 0x18 ;  /* 0x0000000607077291 */ /* 0x008fc4000f8ec0ff */
[----:B------:R-:W-:Y:S02]  /*3210*/  UISETP.NE.AND UP2, UPT, UR5, URZ, UPT ;  /* 0x000000ff0500728c */ /* 0x000fe4000bf45270 */
[----:B------:R-:W-:Y:S02]  /*3220*/  UIADD3 UR13, UPT, UPT, UR7, 0x4300, URZ ;  /* 0x00004300070d7890 */ /* 0x000fe4000fffe0ff */
[----:B------:R-:W-:Y:S02]  /*3230*/  UIADD3 UR20, UPT, UPT, UR7, 0x8300, URZ ;  /* 0x0000830007147890 */ /* 0x000fe4000fffe0ff */
[----:B----4-:R-:W-:Y:S01]  /*3240*/  UIADD3 UR8, UPT, UPT, UR8, 0x3f, URZ ;  /* 0x0000003f08087890 */ /* 0x010fe2000fffe0ff */
[----:B--2---:R-:W1:Y:S01]  /*3250*/  LDS R2, [UR7+0x120] ;  /* 0x00012007ff027984 */ /* 0x004e620008000800 */
[----:B------:R-:W-:Y:S02]  /*3260*/  USHF.R.U32.HI UR13, URZ, 0x4, UR13 ;  /* 0x00000004ff0d7899 */ /* 0x000fe4000801160d */
[----:B------:R-:W-:-:S02]  /*3270*/  USHF.R.S32.HI UR6, URZ, 0x1f, UR8 ;  /* 0x0000001fff067899 */ /* 0x000fc40008011408 */
[----:B------:R-:W-:Y:S02]  /*3280*/  USHF.R.U32.HI UR20, URZ, 0x4, UR20 ;  /* 0x00000004ff147899 */ /* 0x000fe40008011614 */
[----:B------:R-:W-:Y:S02]  /*3290*/  ULEA.HI UR6, UR6, UR8, URZ, 0x6 ;  /* 0x0000000806067291 */ /* 0x000fe4000f8f30ff */
[----:B------:R-:W-:Y:S02]  /*32a0*/  ULOP3.LUT UR13, UR13, 0x3fff, URZ, 0xc0, !UPT ;  /* 0x00003fff0d0d7892 */ /* 0x000fe4000f8ec0ff */
[----:B------:R-:W-:Y:S01]  /*32b0*/  USHF.R.S32.HI UR6, URZ, 0x6, UR6 ;  /* 0x00000006ff067899 */ /* 0x000fe20008011406 */
[----:B------:R-:W-:Y:S01]  /*32c0*/  UMOV UR28, 0x0 ;  /* 0x00000000001c7882 */ /* 0x000fe20000000000 */
[----:B------:R-:W-:Y:S02]  /*32d0*/  UMOV UR29, 0x8210010 ;  /* 0x08210010001d7882 */ /* 0x000fe40000000000 */
[----:B------:R-:W-:-:S02]  /*32e0*/  UISETP.LT.AND UP0, UPT, UR6, 0x1, UPT ;  /* 0x000000010600788c */ /* 0x000fc4000bf01270 */
[----:B------:R-:W-:Y:S02]  /*32f0*/  ULOP3.LUT UR20, UR20, 0x3fff, URZ, 0xc0, !UPT ;  /* 0x00003fff14147892 */ /* 0x000fe4000f8ec0ff */
[----:B------:R-:W-:Y:S02]  /*3300*/  ULOP3.LUT UR13, UR13, 0x10000, URZ, 0xfc, !UPT ;  /* 0x000100000d0d7892 */ /* 0x000fe4000f8efcff */
[----:B------:R-:W-:Y:S01]  /*3310*/  USEL UR19, UR6, 0x1, !UP0 ;  /* 0x0000000106137887 */ /* 0x000fe2000c000000 */
[----:B------:R-:W-:Y:S01]  /*3320*/  UMOV UR26, 0x0 ;  /* 0x00000000001a7882 */ /* 0x000fe20000000000 */
[----:B------:R-:W-:Y:S01]  /*3330*/  UMOV UR27, 0x8210010 ;  /* 0x08210010001b7882 */ /* 0x000fe20000000000 */
[----:B------:R-:W-:Y:S01]  /*3340*/  UMOV UR24, 0x0 ;  /* 0x0000000000187882 */ /* 0x000fe20000000000 */
[----:B------:R-:W-:Y:S01]  /*3350*/  UMOV UR25, 0x8210010 ;  /* 0x0821001000197882 */ /* 0x000fe20000000000 */
[----:B------:R-:W-:Y:S01]  /*3360*/  UMOV UR22, 0x0 ;  /* 0x0000000000167882 */ /* 0x000fe20000000000 */
[----:B------:R-:W-:Y:S01]  /*3370*/  UMOV UR23, 0x8210010 ;  /* 0x0821001000177882 */ /* 0x000fe20000000000 */
[----:B-1----:R-:W-:-:S02]  /*3380*/  R2UR UR21, R2 ;  /* 0x00000000021572ca */ /* 0x002fc400000e0000 */
[----:B------:R-:W-:-:S13]  /*3390*/  CS2R R2, SRZ ;  /* 0x0000000000027805 */ /* 0x000fda000001ff00 */
.L_x_72:
[C---:B------:R-:W-:Y:S02]  /*33a0*/  LEA R0, R8.reuse, UR7, 0x3 ;  /* 0x0000000708007c11 */ /* 0x040fe4000f8e18ff */
[----:B------:R-:W-:Y:S02]  /*33b0*/  SHF.L.U32 R5, R3, 0x1f, RZ ;  /* 0x0000001f03057819 */ /* 0x000fe400000006ff */
[----:B------:R-:W-:Y:S02]  /*33c0*/  LEA R4, R8, UR7, 0x4 ;  /* 0x0000000708047c11 */ /* 0x000fe4000f8e20ff */
[----:B------:R-:W1:Y:S02]  /*33d0*/  SYNCS.PHASECHK.TRANS64.TRYWAIT P0, [R0+URZ+0x70], R5 ;  /* 0x00007005000075a7 */ /* 0x000e6400080011ff */
[----:B-1-34-:R-:W-:Y:S05]  /*33e0*/  @!P0 BRA `(.L_x_65) ;  /* 0x0000005400c48947 */ /* 0x01afea0003800000 */
.L_x_161:
[----:B-1----:R-:W1:Y:S01]  /*33f0*/  LDS.128 R4, [R4+0x100] ;  /* 0x0001000004047984 */ /* 0x002e620000000c00 */
[----:B------:R-:W-:Y:S02]  /*3400*/  VIADD R0, R0, 0x80 ;  /* 0x0000008000007836 */ /* 0x000fe40000000000 */
[----:B------:R-:W-:Y:S01]  /*3410*/  VIADD R8, R8, 0x1 ;  /* 0x0000000108087836 */ /* 0x000fe20000000000 */
[----:B------:R-:W-:Y:S01]  /*3420*/  @!PT LDS RZ, [RZ] ;  /* 0x00000000fffff984 */ /* 0x000fe20000000800 */
[----:B------:R-:W-:Y:S01]  /*3430*/  @!PT LDS RZ, [RZ] ;  /* 0x00000000fffff984 */ /* 0x000fe20000000800 */
[----:B------:R-:W-:Y:S01]  /*3440*/  @!PT LDS RZ, [RZ] ;  /* 0x00000000fffff984 */ /* 0x000fe20000000800 */
[----:B------:R-:W-:Y:S01]  /*3450*/  @!PT LDS RZ, [RZ] ;  /* 0x00000000fffff984 */ /* 0x000fe20000000800 */
[----:B------:R2:W-:Y:S06]  /*3460*/  MEMBAR.ALL.CTA ;  /* 0x0000000000007992 */ /* 0x0005ec0000008000 */
[----:B--2---:R-:W2:Y:S01]  /*3470*/  FENCE.VIEW.ASYNC.S ;  /* 0x00000000000073c6 */ /* 0x004ea20000000000 */
[----:B------:R-:W-:-:S04]  /*3480*/  PRMT R0, RZ, 0x654, R0 ;  /* 0x00000654ff007816 */ /* 0x000fc80000000000 */
[----:B--2---:R2:W-:Y:S01]  /*3490*/  SYNCS.ARRIVE.TRANS64.RED.A1T0 RZ, [R0+URZ], RZ ;  /* 0x000000ff00ff79a7 */ /* 0x0045e200081004ff */
[----:B-1----:R-:W-:Y:S01]  /*34a0*/  LOP3.LUT P1, RZ, R6, 0x1, RZ, 0xc0, !PT ;  /* 0x0000000106ff7812 */ /* 0x002fe2000782c0ff */
[----:B--2---:R-:W-:-:S12]  /*34b0*/  BRA.U UP2, `(.L_x_66) ;  /* 0x0000000502087547 */ /* 0x004fd8000b800000 */
[----:B------:R-:W1:Y:S01]  /*34c0*/  LDCU UR8, c[0x0][0x38c] ;  /* 0x00007180ff0877ac */ /* 0x000e620008000800 */
[----:B------:R-:W-:Y:S02]  /*34d0*/  PLOP3.LUT P2, PT, PT, PT, PT, 0x80, 0x8 ;  /* 0x000000000008781c */ /* 0x000fe40003f4f070 */
[----:B------:R-:W-:Y:S01]  /*34e0*/  SHF.L.U32 R5, R9, 0x1f, RZ ;  /* 0x0000001f09057819 */ /* 0x000fe200000006ff */
[----:B------:R-:W-:Y:S02]  /*34f0*/  ULEA UR9, UR18, UR7, 0x3 ;  /* 0x0000000712097291 */ /* 0x000fe4000f8e18ff */
[----:B------:R-:W-:Y:S02]  /*3500*/  ULEA UR10, UR18, UR21, 0x6 ;  /* 0x00000015120a7291 */ /* 0x000fe4000f8e30ff */
[----:B-1----:R-:W-:-:S06]  /*3510*/  UISETP.GE.AND UP0, UPT, UR8, 0x1, UPT ;  /* 0x000000010800788c */ /* 0x002fcc000bf06270 */
[----:B------:R-:W-:-:S05]  /*3520*/  PLOP3.LUT P0, PT, PT, PT, UP0, 0x80, 0x8 ;  /* 0x000000000008781c */ /* 0x000fca0003f0f008 */
[----:B------:R-:W-:-:S08]  /*3530*/  @UP0 ULEA UR8, UR17, UR7, 0x3 ;  /* 0x0000000711080291 */ /* 0x000fd0000f8e18ff */
[----:B------:R-:W-:-:S04]  /*3540*/  @P0 SHF.L.U32 R0, R2, 0x1f, RZ ;  /* 0x0000001f02000819 */ /* 0x000fc800000006ff */
[----:B------:R1:W2:Y:S01]  /*3550*/  @P0 SYNCS.PHASECHK.TRANS64.TRYWAIT P2, [UR8], R0 ;  /* 0x00000000ff0005a7 */ /* 0x0002a20008041108 */
[----:B------:R-:W3:Y:S02]  /*3560*/  SYNCS.PHASECHK.TRANS64.TRYWAIT P0, [UR9+0xb0], R5 ;  /* 0x0000b005ff0075a7 */ /* 0x000ee40008001109 */
[----:B-123--:R-:W-:Y:S05]  /*3570*/  @!P0 BRA `(.L_x_67) ;  /* 0x0000005400748947 */ /* 0x00efea0003800000 */
.L_x_163:
[----:B------:R-:W-:Y:S01]  /*3580*/  UMOV UR15, UR16 ;  /* 0x00000010000f7c82 */ /* 0x000fe20008000000 */
[----:B------:R-:W-:Y:S05]  /*3590*/  BRA.U !UP0, `(.L_x_68) ;  /* 0x0000000108c07547 */ /* 0x000fea000b800000 */
[----:B------:R-:W-:Y:S02]  /*35a0*/  UIADD3 UR15, UPT, UPT, UR19, UR16, URZ ;  /* 0x00000010130f7290 */ /* 0x000fe4000fffe0ff */
[----:B------:R-:W-:Y:S01]  /*35b0*/  UPLOP3.LUT UP3, UPT, UPT, UPT, UPT, 0x40, 0x4 ;  /* 0x000000000004789c */ /* 0x000fe20003f6e870 */
[----:B------:R-:W-:Y:S01]  /*35c0*/  UMOV UR14, UR6 ;  /* 0x00000006000e7c82 */ /* 0x000fe20008000000 */
[----:B------:R-:W-:-:S09]  /*35d0*/  UMOV UR46, UR17 ;  /* 0x00000011002e7c82 */ /* 0x000fd20008000000 */
.L_x_71:
[----:B--2---:R-:W-:Y:S01]  /*35e0*/  ULEA UR8, UR46, UR7, 0x3 ;  /* 0x000000072e087291 */ /* 0x004fe2000f8e18ff */
[----:B---3--:R-:W-:Y:S11]  /*35f0*/  @P2 BRA `(.L_x_69) ;  /* 0x00000000000c2947 */ /* 0x008ff60003800000 */
[----:B-1----:R-:W-:Y:S04]  /*3600*/  SHF.L.U32 R5, R2, 0x1f, RZ ;  /* 0x0000001f02057819 */ /* 0x002fe800000006ff */
[----:B------:R-:W1:Y:S02]  /*3610*/  SYNCS.PHASECHK.TRANS64.TRYWAIT P0, [UR8], R5 ;  /* 0x00000005ff0075a7 */ /* 0x000e640008001108 */
[----:B-1----:R-:W-:Y:S05]  /*3620*/  @!P0 BRA `(.L_x_70) ;  /* 0x0000005400608947 */ /* 0x002fea0003800000 */
.L_x_69:
[----:B------:R-:W-:Y:S01]  /*3630*/  UISETP.NE.AND UP0, UPT, UR14, 0x1, UPT ;  /* 0x000000010e00788c */ /* 0x000fe2000bf05270 */
[----:B------:R-:W-:Y:S01]  /*3640*/  PLOP3.LUT P2, PT, PT, PT, PT, 0x80, 0x8 ;  /* 0x000000000008781c */ /* 0x000fe20003f4f070 */
[----:B------:R-:W-:Y:S02]  /*3650*/  UIADD3 UR17, UPT, UPT, UR46, 0x1, URZ ;  /* 0x000000012e117890 */ /* 0x000fe4000fffe0ff */
[----:B------:R-:W-:Y:S02]  /*3660*/  ULEA UR32, UR46, UR20, 0x9 ;  /* 0x000000142e207291 */ /* 0x000fe4000f8e48ff */
[----:B------:R-:W-:Y:S01]  /*3670*/  UISETP.NE.AND UP1, UPT, UR17, 0x2, UPT ;  /* 0x000000021100788c */ /* 0x000fe2000bf25270 */
[----:B------:R-:W-:Y:S01]  /*3680*/  PLOP3.LUT P0, PT, PT, PT, UP0, 0x80, 0x8 ;  /* 0x000000000008781c */ /* 0x000fe20003f0f008 */
[----:B------:R-:W-:Y:S02]  /*3690*/  UIADD3 UR44, UPT, UPT, UR32, 0x80, URZ ;  /* 0x00000080202c7890 */ /* 0x000fe4000fffe0ff */
[----:B------:R-:W-:Y:S02]  /*36a0*/  USEL UR31, URZ, 0x1, UP1 ;  /* 0x00000001ff1f7887 */ /* 0x000fe40008800000 */
[----:B------:R-:W-:Y:S02]  /*36b0*/  USEL UR17, UR17, URZ, UP1 ;  /* 0x000000ff11117287 */ /* 0x000fe40008800000 */
[----:B------:R-:W-:Y:S02]  /*36c0*/  UIADD3 UR40, UPT, UPT, UR32, 0x100, URZ ;  /* 0x0000010020287890 */ /* 0x000fe4000fffe0ff */
[----:B------:R-:W-:Y:S01]  /*36d0*/  @UP0 ULEA UR30, UR17, UR7, 0x3 ;  /* 0x00000007111e0291 */ /* 0x000fe2000f8e18ff */
[----:B------:R-:W-:Y:S01]  /*36e0*/  LOP3.LUT R2, R2, UR31, RZ, 0x3c, !PT ;  /* 0x0000001f02027c12 */ /* 0x000fe2000f8e3cff */
[----:B------:R-:W-:Y:S02]  /*36f0*/  UIADD3 UR36, UPT, UPT, UR32, 0x180, URZ ;  /* 0x0000018020247890 */ /* 0x000fe4000fffe0ff */
[----:B------:R-:W-:Y:S01]  /*3700*/  UIADD3 UR8, UPT, UPT, UR8, 0x10, URZ ;  /* 0x0000001008087890 */ /* 0x000fe2000fffe0ff */
[----:B-1----:R-:W-:Y:S01]  /*3710*/  @P0 SHF.L.U32 R0, R2, 0x1f, RZ ;  /* 0x0000001f02000819 */ /* 0x002fe200000006ff */
[----:B------:R-:W-:Y:S02]  /*3720*/  UIADD3 UR16, UPT, UPT, UR16, 0x1, URZ ;  /* 0x0000000110107890 */ /* 0x000fe4000fffe0ff */
[----:B------:R-:W-:Y:S01]  /*3730*/  UIADD3 UR14, UPT, UPT, UR14, -0x1, URZ ;  /* 0xffffffff0e0e7890 */ /* 0x000fe2000fffe0ff */
[----:B------:R2:W3:Y:S01]  /*3740*/  @P0 SYNCS.PHASECHK.TRANS64.TRYWAIT P2, [UR30], R0 ;  /* 0x00000000ff0005a7 */ /* 0x0004e2000804111e */
[----:B------:R-:W-:Y:S02]  /*3750*/  ULEA UR30, UR46, UR13, 0x9 ;  /* 0x0000000d2e1e7291 */ /* 0x000fe4000f8e48ff */
[----:B------:R-:W-:Y:S02]  /*3760*/  UISETP.NE.AND UP0, UPT, UR16, UR15, UPT ;  /* 0x0000000f1000728c */ /* 0x000fe4000bf05270 */
[----:B------:R-:W-:Y:S02]  /*3770*/  UIADD3 UR42, UPT, UPT, UR30, 0x2, URZ ;  /* 0x000000021e2a7890 */ /* 0x000fe4000fffe0ff */
[----:B------:R-:W-:Y:S02]  /*3780*/  UIADD3 UR38, UPT, UPT, UR30, 0x4, URZ ;  /* 0x000000041e267890 */ /* 0x000fe4000fffe0ff */
[----:B------:R-:W-:Y:S01]  /*3790*/  UIADD3 UR34, UPT, UPT, UR30, 0x6, URZ ;  /* 0x000000061e227890 */ /* 0x000fe2000fffe0ff */
[----:B------:R-:W-:Y:S01]  /*37a0*/  UMOV UR33, 0x40004040 ;  /* 0x4000404000217882 */ /* 0x000fe20000000000 */
[----:B------:R-:W-:Y:S01]  /*37b0*/  UMOV UR31, 0x40004040 ;  /* 0x40004040001f7882 */ /* 0x000fe20000000000 */
[----:B------:R-:W-:Y:S01]  /*37c0*/  UMOV UR45, 0x40004040 ;  /* 0x40004040002d7882 */ /* 0x000fe20000000000 */
[----:B------:R2:W-:Y:S01]  /*37d0*/  UTCHMMA.2CTA gdesc[UR30], gdesc[UR32], tmem[UR10], tmem[UR28], idesc[UR29], UP3 ;  /* 0x00ff1c201e0075ea */ /* 0x0005e20009a0000a */
[----:B------:R-:W-:Y:S01]  /*37e0*/  UPLOP3.LUT UP3, UPT, UPT, UPT, UPT, 0x80, 0x8 ;  /* 0x000000000008789c */ /* 0x000fe20003f6f070 */
[----:B------:R-:W-:Y:S01]  /*37f0*/  UMOV UR43, 0x40004040 ;  /* 0x40004040002b7882 */ /* 0x000fe20000000000 */
[----:B------:R-:W-:Y:S01]  /*3800*/  UMOV UR41, 0x40004040 ;  /* 0x4000404000297882 */ /* 0x000fe20000000000 */
[----:B------:R2:W-:Y:S01]  /*3810*/  UTCHMMA.2CTA gdesc[UR42], gdesc[UR44], tmem[UR10], tmem[UR26], idesc[UR27], UPT ;  /* 0x00ff1a2c2a0075ea */ /* 0x0005e2000ba0000a */
[----:B------:R-:W-:Y:S01]  /*3820*/  UMOV UR39, 0x40004040 ;  /* 0x4000404000277882 */ /* 0x000fe20000000000 */
[----:B------:R-:W-:Y:S01]  /*3830*/  UMOV UR37, 0x40004040 ;  /* 0x4000404000257882 */ /* 0x000fe20000000000 */
[----:B------:R-:W-:Y:S01]  /*3840*/  UMOV UR35, 0x40004040 ;  /* 0x4000404000237882 */ /* 0x000fe20000000000 */
[----:B------:R2:W-:Y:S01]  /*3850*/  UTCHMMA.2CTA gdesc[UR38], gdesc[UR40], tmem[UR10], tmem[UR24], idesc[UR25], UPT ;  /* 0x00ff1828260075ea */ /* 0x0005e2000ba0000a */
[----:B------:R2:W-:Y:S01]  /*3860*/  UTCHMMA.2CTA gdesc[UR34], gdesc[UR36], tmem[UR10], tmem[UR22], idesc[UR23], UPT ;  /* 0x00ff1624220075ea */ /* 0x0005e2000ba0000a */
[----:B------:R2:W-:Y:S01]  /*3870*/  UTCBAR.2CTA.MULTICAST [UR8], URZ, UR12 ;  /* 0x000000ff080073e9 */ /* 0x0005e2000820080c */
[----:B------:R-:W-:Y:S01]  /*3880*/  UMOV UR46, UR17 ;  /* 0x00000011002e7c82 */ /* 0x000fe20008000000 */
[----:B------:R-:W-:Y:S05]  /*3890*/  BRA.U UP0, `(.L_x_71) ;  /* 0xfffffffd00507547 */ /* 0x000fea000b83ffff */
.L_x_68:
[----:B------:R-:W-:Y:S01]  /*38a0*/  UIADD3 UR9, UPT, UPT, UR9, 0x90, URZ ;  /* 0x0000009009097890 */ /* 0x000fe2000fffe0ff */
[----:B------:R-:W-:-:S08]  /*38b0*/  UMOV UR16, UR15 ;  /* 0x0000000f00107c82 */ /* 0x000fd00008000000 */
[----:B------:R4:W-:Y:S01]  /*38c0*/  UTCBAR.2CTA.MULTICAST [UR9], URZ, UR11 ;  /* 0x000000ff090073e9 */ /* 0x0009e2000820080b */
[----:B------:R-:W-:Y:S02]  /*38d0*/  NOP ;  /* 0x0000000000007918 */ /* 0x000fe40000000000 */
.L_x_66:
[----:B------:R-:W-:Y:S01]  /*38e0*/  UIADD3 UR18, UPT, UPT, UR18, 0x1, URZ ;  /* 0x0000000112127890 */ /* 0x000fe2000fffe0ff */
[----:B------:R-:W-:-:S03]  /*38f0*/  ISETP.NE.AND P0, PT, R8, 0x2, PT ;  /* 0x000000020800780c */ /* 0x000fc60003f05270 */
[----:B------:R-:W-:Y:S01]  /*3900*/  UISETP.NE.AND UP0, UPT, UR18, 0x4, UPT ;  /* 0x000000041200788c */ /* 0x000fe2000bf05270 */
[----:B-12---:R-:W-:Y:S02]  /*3910*/  SEL R0, RZ, 0x1, P0 ;  /* 0x00000001ff007807 */ /* 0x006fe40000000000 */
[----:B------:R-:W-:Y:S01]  /*3920*/  SEL R8, R8, RZ, P0 ;  /* 0x000000ff08087207 */ /* 0x000fe20000000000 */
[----:B------:R-:W-:Y:S01]  /*3930*/  USEL UR8, URZ, 0x1, UP0 ;  /* 0x00000001ff087887 */ /* 0x000fe20008000000 */
[----:B------:R-:W-:Y:S01]  /*3940*/  LOP3.LUT R3, R3, R0, RZ, 0x3c, !PT ;  /* 0x0000000003037212 */ /* 0x000fe200078e3cff */
[----:B------:R-:W-:-:S04]  /*3950*/  USEL UR18, UR18, URZ, UP0 ;  /* 0x000000ff12127287 */ /* 0x000fc80008000000 */
[----:B------:R-:W-:Y:S01]  /*3960*/  LOP3.LUT R9, R9, UR8, RZ, 0x3c, !PT ;  /* 0x0000000809097c12 */ /* 0x000fe2000f8e3cff */
[----:B------:R-:W-:Y:S07]  /*3970*/  @P1 BRA `(.L_x_72) ;  /* 0xfffffff800881947 */ /* 0x000fee000383ffff */
[----:B------:R-:W1:Y:S01]  /*3980*/  S2UR UR6, SR_CgaCtaId ;  /* 0x00000000000679c3 */ /* 0x000e620000008800 */
[----:B------:R-:W-:Y:S01]  /*3990*/  ELECT P0, URZ, PT ;  /* 0x0000000000ff782f */ /* 0x000fe20003800000 */
[----:B------:R-:W-:Y:S01]  /*39a0*/  HFMA2 R0, -RZ, RZ, 0, 5.9604644775390625e-08 ;  /* 0x00000001ff007431 */ /* 0x000fe200000001ff */
[----:B------:R-:W-:-:S05]  /*39b0*/  UMOV UR8, 0x40 ;  /* 0x0000004000087882 */ /* 0x000fca0000000000 */
[----:B------:R-:W-:Y:S01]  /*39c0*/  UVIRTCOUNT.DEALLOC.SMPOOL 0x80 ;  /* 0x000000800000784c */ /* 0x000fe20000000000 */
[----:B------:R-:W-:Y:S02]  /*39d0*/  UISETP.NE.AND UP0, UPT, UR5, URZ, UPT ;  /* 0x000000ff0500728c */ /* 0x000fe4000bf05270 */
[----:B-1----:R-:W-:-:S09]  /*39e0*/  ULEA UR6, UR6, UR8, 0x18 ;  /* 0x0000000806067291 */ /* 0x002fd2000f8ec0ff */
[----:B------:R1:W-:Y:S01]  /*39f0*/  @P0 STS.U8 [UR6+0x1c], R0 ;  /* 0x00001c00ff000988 */ /* 0x0003e20008000006 */
[----:B------:R-:W-:Y:S05]  /*3a00*/  BRA.U UP0, `(.L_x_73) ;  /* 0x0000000100a07547 */ /* 0x000fea000b800000 */
[----:B------:R-:W-:Y:S01]  /*3a10*/  UIADD3 UR5, UPT, UPT, UR7, 0xb0, URZ ;  /* 0x000000b007057890 */ /* 0x000fe2000fffe0ff */
[----:B------:R-:W-:-:S03]  /*3a20*/  SHF.L.U32 R3, R9, 0x1f, RZ ;  /* 0x0000001f09037819 */ /* 0x000fc600000006ff */
[----:B------:R-:W-:-:S09]  /*3a30*/  ULEA UR8, UR18, UR5, 0x3 ;  /* 0x0000000512087291 */ /* 0x000fd2000f8e18ff */
[----:B------:R-:W2:Y:S02]  /*3a40*/  SYNCS.PHASECHK.TRANS64.TRYWAIT P0, [UR8], R3 ;  /* 0x00000003ff0075a7 */ /* 0x000ea40008001108 */
[----:B--2---:R-:W-:Y:S05]  /*3a50*/  @!P0 BRA `(.L_x_74) ;  /* 0x00000050006c8947 */ /* 0x004fea0003800000 */
.L_x_166:
[----:B----4-:R-:W-:-:S04]  /*3a60*/  UIADD3 UR9, UPT, UPT, UR18, 0x1, URZ ;  /* 0x0000000112097890 */ /* 0x010fc8000fffe0ff */
[----:B------:R-:W-:-:S04]  /*3a70*/  UISETP.NE.AND UP1, UPT, UR9, 0x4, UPT ;  /* 0x000000040900788c */ /* 0x000fc8000bf25270 */
[----:B------:R-:W-:Y:S02]  /*3a80*/  USEL UR10, URZ, 0x1, UP1 ;  /* 0x00000001ff0a7887 */ /* 0x000fe40008800000 */
[----:B------:R-:W-:-:S04]  /*3a90*/  USEL UR9, UR9, URZ, UP1 ;  /* 0x000000ff09097287 */ /* 0x000fc80008800000 */
[----:B------:R-:W-:Y:S01]  /*3aa0*/  ULEA UR8, UR9, UR5, 0x3 ;  /* 0x0000000509087291 */ /* 0x000fe2000f8e18ff */
[----:B------:R-:W-:-:S04]  /*3ab0*/  LOP3.LUT R2, R9, UR10, RZ, 0x3c, !PT ;  /* 0x0000000a09027c12 */ /* 0x000fc8000f8e3cff */
[----:B-1----:R-:W-:-:S04]  /*3ac0*/  SHF.L.U32 R3, R2, 0x1f, RZ ;  /* 0x0000001f02037819 */ /* 0x002fc800000006ff */
[----:B------:R-:W1:Y:S02]  /*3ad0*/  SYNCS.PHASECHK.TRANS64.TRYWAIT P0, [UR8], R3 ;  /* 0x00000003ff0075a7 */ /* 0x000e640008001108 */
[----:B-1----:R-:W-:Y:S05]  /*3ae0*/  @!P0 BRA `(.L_x_75) ;  /* 0x0000005000608947 */ /* 0x002fea0003800000 */
.L_x_168:
[----:B------:R-:W-:-:S04]  /*3af0*/  UIADD3 UR9, UPT, UPT, UR9, 0x1, URZ ;  /* 0x0000000109097890 */ /* 0x000fc8000fffe0ff */
        /* <DEDUP_REMOVED lines=8> */
.L_x_170:
[----:B------:R-:W-:-:S04]  /*3b80*/  UIADD3 UR9, UPT, UPT, UR9, 0x1, URZ ;  /* 0x0000000109097890 */ /* 0x000fc8000fffe0ff */
[----:B------:R-:W-:-:S04]  /*3b90*/  UISETP.NE.AND UP1, UPT, UR9, 0x4, UPT ;  /* 0x000000040900788c */ /* 0x000fc8000bf25270 */
[----:B------:R-:W-:Y:S02]  /*3ba0*/  USEL UR8, URZ, 0x1, UP1 ;  /* 0x00000001ff087887 */ /* 0x000fe40008800000 */
[----:B------:R-:W-:-:S04]  /*3bb0*/  USEL UR9, UR9, URZ, UP1 ;  /* 0x000000ff09097287 */ /* 0x000fc80008800000 */
[----:B------:R-:W-:Y:S01]  /*3bc0*/  ULEA UR9, UR9, UR5, 0x3 ;  /* 0x0000000509097291 */ /* 0x000fe2000f8e18ff */
[----:B-1----:R-:W-:-:S04]  /*3bd0*/  LOP3.LUT R3, R2, UR8, RZ, 0x3c, !PT ;  /* 0x0000000802037c12 */ /* 0x002fc8000f8e3cff */
[----:B------:R-:W-:Y:S01]  /*3be0*/  SHF.L.U32 R3, R3, 0x1f, RZ ;  /* 0x0000001f03037819 */ /* 0x000fe200000006ff */
[----:B------:R-:W-:-:S04]  /*3bf0*/  IMAD.U32 R0, RZ, RZ, UR9 ;  /* 0x00000009ff007e24 */ /* 0x000fc8000f8e00ff */
[----:B------:R1:W2:Y:S03]  /*3c00*/  SYNCS.PHASECHK.TRANS64.TRYWAIT P0, [R0+URZ], R3 ;  /* 0x00000003000075a7 */ /* 0x0002a600080011ff */
[----:B--2---:R-:W-:Y:S05]  /*3c10*/  @!P0 NANOSLEEP.SYNCS 0x989680 ;  /* 0x009896800000895d */ /* 0x004fea0003900000 */
[----:B------:R-:W2:Y:S02]  /*3c20*/  @!P0 SYNCS.PHASECHK.TRANS64 P0, [R0+URZ], R3 ;  /* 0x00000003000085a7 */ /* 0x000ea400080010ff */
[----:B--2---:R-:W-:Y:S05]  /*3c30*/  @P0 BRA `(.L_x_77) ;  /* 0x0000000000200947 */ /* 0x004fea0003800000 */
.L_x_78:
[----:B--2---:R2:W4:Y:S02]  /*3c40*/  SYNCS.PHASECHK.TRANS64.TRYWAIT P0, [R0+URZ], R3 ;  /* 0x00000003000075a7 */ /* 0x00452400080011ff */
[----:B----4-:R-:W-:Y:S05]  /*3c50*/  @!P0 NANOSLEEP.SYNCS 0x989680 ;  /* 0x009896800000895d */ /* 0x010fea0003900000 */
[----:B------:R-:W4:Y:S02]  /*3c60*/  @!P0 SYNCS.PHASECHK.TRANS64 P0, [R0+URZ], R3 ;  /* 0x00000003000085a7 */ /* 0x000f2400080010ff */
[----:B----4-:R-:W-:Y:S05]  /*3c70*/  @!P0 BRA `(.L_x_78) ;  /* 0xfffffffc00f08947 */ /* 0x010fea000383ffff */
[----:B------:R-:W-:Y:S05]  /*3c80*/  BRA `(.L_x_77) ;  /* 0x00000000000c7947 */ /* 0x000fea0003800000 */
.L_x_73:
[----:B------:R-:W-:-:S04]  /*3c90*/  UIADD3 UR5, UPT, UPT, UR7, 0xf0, URZ ;  /* 0x000000f007057890 */ /* 0x000fc8000fffe0ff */
[----:B------:R-:W-:-:S09]  /*3ca0*/  UPRMT UR5, UR4, 0x654, UR5 ;  /* 0x0000065404057896 */ /* 0x000fd20008000005 */
[----:B------:R-:W-:Y:S03]  /*3cb0*/  SYNCS.ARRIVE.TRANS64.RED.A1T0 RZ, [UR5], RZ ;  /* 0x000000ffffff79a7 */ /* 0x000fe60008100405 */
.L_x_77:
[----:B-12---:R-:W-:Y:S01]  /*3cc0*/  SHF.L.U32 R3, RZ, 0x1f, RZ ;  /* 0x0000001fff037819 */ /* 0x006fe200000006ff */
[----:B------:R-:W-:Y:S01]  /*3cd0*/  UIADD3 UR5, UPT, UPT, UR7, 0xf0, URZ ;  /* 0x000000f007057890 */ /* 0x000fe2000fffe0ff */
[----:B------:R-:W-:Y:S02]  /*3ce0*/  PLOP3.LUT P0, PT, PT, PT, UP0, 0x80, 0x8 ;  /* 0x000000000008781c */ /* 0x000fe40003f0f008 */
[----:B------:R-:W1:Y:S02]  /*3cf0*/  SYNCS.PHASECHK.TRANS64.TRYWAIT P1, [UR7+0xf0], R3 ;  /* 0x0000f003ff0075a7 */ /* 0x000e640008021107 */
[----:B-1----:R-:W-:Y:S09]  /*3d00*/  @!P1 BRA `(.L_x_79) ;  /* 0x0000005000089947 */ /* 0x002ff20003800000 */
.L_x_172:
[----:B------:R-:W-:Y:S01]  /*3d10*/  @!UP0 UPRMT UR5, UR4, 0x654, UR5 ;  /* 0x0000065404058896 */ /* 0x000fe20008000005 */
[----:B------:R-:W-:Y:S02]  /*3d20*/  UMOV UR8, 0xffff ;  /* 0x0000ffff00087882 */ /* 0x000fe40000000000 */
[----:B------:R-:W-:-:S06]  /*3d30*/  UMOV UR4, 0x1 ;  /* 0x0000000100047882 */ /* 0x000fcc0000000000 */
[----:B------:R-:W-:Y:S01]  /*3d40*/  @!P0 SYNCS.ARRIVE.TRANS64.RED.A1T0 RZ, [UR5], RZ ;  /* 0x000000ffffff89a7 */ /* 0x000fe20008100405 */
[----:B------:R-:W-:Y:S01]  /*3d50*/  NOP ;  /* 0x0000000000007918 */ /* 0x000fe20000000000 */
[----:B-1----:R-:W1:Y:S01]  /*3d60*/  LDS R0, [UR6+0x14] ;  /* 0x00001406ff007984 */ /* 0x002e620008000800 */
[----:B------:R-:W-:-:S04]  /*3d70*/  ULOP3.LUT UR5, UR21, 0xffff, URZ, 0xc0, !UPT ;  /* 0x0000ffff15057892 */ /* 0x000fc8000f8ec0ff */
[----:B------:R-:W-:-:S04]  /*3d80*/  USHF.R.U32.HI UR5, URZ, 0x5, UR5 ;  /* 0x00000005ff057899 */ /* 0x000fc80008011605 */
[----:B------:R-:W-:Y:S02]  /*3d90*/  USHF.L.U32 UR8, UR8, UR5, URZ ;  /* 0x0000000508087299 */ /* 0x000fe400080006ff */
[----:B------:R-:W-:-:S04]  /*3da0*/  USHF.L.U32 UR4, UR4, UR5, URZ ;  /* 0x0000000504047299 */ /* 0x000fc800080006ff */
[----:B-1----:R-:W-:-:S04]  /*3db0*/  LOP3.LUT R0, R0, UR8, RZ, 0xc0, !PT ;  /* 0x0000000800007c12 */ /* 0x002fc8000f8ec0ff */
[----:B------:R-:W-:-:S13]  /*3dc0*/  ISETP.NE.AND P0, PT, R0, UR8, PT ;  /* 0x0000000800007c0c */ /* 0x000fda000bf05270 */
[----:B------:R-:W-:Y:S05]  /*3dd0*/  @P0 BRA `(.L_x_80) ;  /* 0x0000000000580947 */ /* 0x000fea0003800000 */
[----:B------:R-:W1:Y:S02]  /*3de0*/  LDS R0, [UR6+0x18] ;  /* 0x00001806ff007984 */ /* 0x000e640008000800 */
[----:B-1----:R-:W-:-:S04]  /*3df0*/  LOP3.LUT R0, R0, UR4, RZ, 0xc0, !PT ;  /* 0x0000000400007c12 */ /* 0x002fc8000f8ec0ff */
[----:B------:R-:W-:-:S13]  /*3e00*/  ISETP.NE.AND P0, PT, R0, UR4, PT ;  /* 0x0000000400007c0c */ /* 0x000fda000bf05270 */
[----:B------:R-:W-:Y:S05]  /*3e10*/  @P0 BRA `(.L_x_81) ;  /* 0x00000000003c0947 */ /* 0x000fea0003800000 */
[----:B------:R-:W1:Y:S01]  /*3e20*/  S2R R2, SR_LANEID ;  /* 0x0000000000027919 */ /* 0x000e620000000000 */
[----:B------:R-:W-:Y:S01]  /*3e30*/  ULOP3.LUT UR8, URZ, UR8, URZ, 0x33, !UPT ;  /* 0x00000008ff087292 */ /* 0x000fe2000f8e33ff */
[----:B------:R-:W-:Y:S01]  /*3e40*/  LOP3.LUT R4, RZ, UR4, RZ, 0x33, !PT ;  /* 0x00000004ff047c12 */ /* 0x000fe2000f8e33ff */
[----:B------:R-:W-:Y:S02]  /*3e50*/  VOTEU.ANY UR7, UPT, PT ;  /* 0x0000000000077886 */ /* 0x000fe400038e0100 */
[----:B------:R-:W-:Y:S01]  /*3e60*/  UFLO.U32 UR7, UR7 ;  /* 0x00000007000772bd */ /* 0x000fe200080e0000 */
[----:B------:R-:W2:Y:S01]  /*3e70*/  REDUX UR4, R4 ;  /* 0x00000000040473c4 */ /* 0x000ea20000000000 */
[----:B------:R-:W-:-:S06]  /*3e80*/  IMAD.U32 R0, RZ, RZ, UR8 ;  /* 0x00000008ff007e24 */ /* 0x000fcc000f8e00ff */
[----:B------:R1:W-:Y:S01]  /*3e90*/  UTCATOMSWS.AND URZ, UR8 ;  /* 0x0000000800ff79e3 */ /* 0x0003e20008000000 */
[----:B------:R-:W3:Y:S01]  /*3ea0*/  REDUX UR5, R0 ;  /* 0x00000000000573c4 */ /* 0x000ee20000000000 */
[----:B-1----:R-:W-:Y:S01]  /*3eb0*/  ISETP.EQ.U32.AND P0, PT, R2, UR7, PT ;  /* 0x0000000702007c0c */ /* 0x002fe2000bf02070 */
[----:B--2---:R-:W-:Y:S01]  /*3ec0*/  IMAD.U32 R2, RZ, RZ, UR4 ;  /* 0x00000004ff027e24 */ /* 0x004fe2000f8e00ff */
[----:B---3--:R-:W-:-:S11]  /*3ed0*/  MOV R3, UR5 ;  /* 0x0000000500037c02 */ /* 0x008fd60008000f00 */
[----:B------:R1:W-:Y:S04]  /*3ee0*/  @P0 ATOMS.AND RZ, [UR6+0x14], R3 ;  /* 0x00001403ffff098c */ /* 0x0003e8000a800006 */
[----:B------:R1:W-:Y:S01]  /*3ef0*/  @P0 ATOMS.AND RZ, [UR6+0x18], R2 ;  /* 0x00001802ffff098c */ /* 0x0003e2000a800006 */
[----:B------:R-:W-:Y:S05]  /*3f00*/  BRA `(.L_x_82) ;  /* 0x0000000000147947 */ /* 0x000fea0003800000 */
.L_x_81:
[----:B------:R-:W-:Y:S02]  /*3f10*/  MOV R2, 0x3f30 ;  /* 0x00003f3000027802 */ /* 0x000fe40000000f00 */
[----:B---345:R-:W-:Y:S05]  /*3f20*/  CALL.REL.NOINC `($__internal_0_$__cuda_sm10x_tcgen05_guardrail_trap_col_being_dealloced_not_returned_by_alloc) ;  /* 0x0000005000e87944 */ /* 0x038fea0003c00000 */
[----:B------:R-:W-:Y:S05]  /*3f30*/  BRA `(.L_x_82) ;  /* 0x0000000000087947 */ /* 0x000fea0003800000 */
.L_x_80:
[----:B------:R-:W-:Y:S02]  /*3f40*/  MOV R2, 0x3f60 ;  /* 0x00003f6000027802 */ /* 0x000fe40000000f00 */
[----:B---345:R-:W-:Y:S05]  /*3f50*/  CALL.REL.NOINC `($__internal_2_$__cuda_sm10x_tcgen05_guardrail_trap_unallocated_columns_being_dealloced) ;  /* 0x0000005000f47944 */ /* 0x038fea0003c00000 */
.L_x_82:
[----:B------:R-:W-:Y:S01]  /*3f60*/  NOP ;  /* 0x0000000000007918 */ /* 0x000fe20000000000 */
[----:B----4-:R-:W-:Y:S05]  /*3f70*/  EXIT ;  /* 0x000000000000794d */ /* 0x010fea0003800000 */
.L_x_53:
[----:B------:R-:W-:-:S09]  /*3f80*/  UISETP.NE.OR UP5, UPT, UR10, 0x3, !UP5 ;  /* 0x000000030a00788c */ /* 0x000fd2000efa5670 */
[----:B------:R-:W-:Y:S05]  /*3f90*/  BRA.U UP5, `(.L_x_83) ;  /* 0x0000001105787547 */ /* 0x000fea000b800000 */
[----:B------:R-:W1:Y:S01]  /*3fa0*/  LDC R0, c[0x0][0xb30] ;  /* 0x0002cc00ff007b82 */ /* 0x000e620000000800 */
[----:B------:R-:W2:Y:S01]  /*3fb0*/  LDCU.64 UR8, c[0x0][0x888] ;  /* 0x00011100ff0877ac */ /* 0x000ea20008000a00 */
[----:B------:R-:W-:Y:S02]  /*3fc0*/  HFMA2 R25, -RZ, RZ, 0, 0 ;  /* 0x00000000ff197431 */ /* 0x000fe400000001ff */
[----:B-----5:R-:W-:Y:S01]  /*3fd0*/  IMAD.MOV.U32 R32, RZ, RZ, 0x1 ;  /* 0x00000001ff207424 */ /* 0x020fe200078e00ff */
[----:B------:R-:W-:Y:S01]  /*3fe0*/  MOV R23, 0x1000 ;  /* 0x0000100000177802 */ /* 0x000fe20000000f00 */
[----:B------:R-:W3:Y:S01]  /*3ff0*/  LDCU.64 UR4, c[0x0][0x890] ;  /* 0x00011200ff0477ac */ /* 0x000ee20008000a00 */
[----:B------:R-:W-:Y:S01]  /*4000*/  IMAD.MOV.U32 R27, RZ, RZ, RZ ;  /* 0x000000ffff1b7224 */ /* 0x000fe200078e00ff */
[----:B------:R-:W4:Y:S01]  /*4010*/  LDC R19, c[0x0][0x370] ;  /* 0x0000dc00ff137b82 */ /* 0x000f220000000800 */
[----:B------:R-:W-:Y:S01]  /*4020*/  UMOV UR7, 0x400 ;  /* 0x0000040000077882 */ /* 0x000fe20000000000 */
[----:B------:R-:W-:-:S02]  /*4030*/  UPLOP3.LUT UP1, UPT, UPT, UPT, UPT, 0x40, 0x4 ;  /* 0x000000000004789c */ /* 0x000fc40003f2e870 */
[----:B------:R-:W-:-:S04]  /*4040*/  ULEA UR7, UR37, UR7, 0x18 ;  /* 0x0000000725077291 */ /* 0x000fc8000f8ec0ff */
[----:B------:R-:W4:Y:S01]  /*4050*/  LDC R2, c[0x0][0xb0c] ;  /* 0x0002c300ff027b82 */ /* 0x000f220000000800 */
[----:B------:R-:W-:Y:S02]  /*4060*/  UIADD3 UR13, UPT, UPT, UR7, 0x38, URZ ;  /* 0x00000038070d7890 */ /* 0x000fe4000fffe0ff */
[----:B--2---:R-:W-:Y:S02]  /*4070*/  UISETP.NE.U32.AND UP3, UPT, UR8, URZ, UPT ;  /* 0x000000ff0800728c */ /* 0x004fe4000bf65070 */
[----:B------:R-:W-:Y:S02]  /*4080*/  UIADD3 UR41, UPT, UPT, UR7, 0x20, URZ ;  /* 0x0000002007297890 */ /* 0x000fe4000fffe0ff */
[----:B---3--:R-:W-:Y:S01]  /*4090*/  UISETP.NE.U32.AND UP4, UPT, UR4, URZ, UPT ;  /* 0x000000ff0400728c */ /* 0x008fe2000bf85070 */
[----:B------:R-:W2:Y:S01]  /*40a0*/  LDC R18, c[0x0][0xb20] ;  /* 0x0002c800ff127b82 */ /* 0x000ea20000000800 */
[----:B-1----:R-:W-:Y:S01]  /*40b0*/  ISETP.NE.AND P1, PT, R0, 0x1, PT ;  /* 0x000000010000780c */ /* 0x002fe20003f25270 */
[----:B------:R-:W-:-:S02]  /*40c0*/  UISETP.NE.AND.EX UP3, UPT, UR9, URZ, UPT, UP3 ;  /* 0x000000ff0900728c */ /* 0x000fc4000bf65330 */
[----:B------:R-:W-:Y:S02]  /*40d0*/  UIADD3 UR33, UPT, UPT, UR7, 0x28, URZ ;  /* 0x0000002807217890 */ /* 0x000fe4000fffe0ff */
[----:B------:R-:W-:Y:S02]  /*40e0*/  UIADD3 UR25, UPT, UPT, UR7, 0x30, URZ ;  /* 0x0000003007197890 */ /* 0x000fe4000fffe0ff */
[----:B------:R-:W1:Y:S01]  /*40f0*/  LDC.64 R36, c[0x0][0x348] ;  /* 0x0000d200ff247b82 */ /* 0x000e620000000a00 */
[----:B------:R-:W-:Y:S02]  /*4100*/  UPRMT UR13, UR37, 0x654, UR13 ;  /* 0x00000654250d7896 */ /* 0x000fe4000800000d */
[----:B------:R-:W-:-:S05]  /*4110*/  UISETP.NE.AND.EX UP4, UPT, UR5, URZ, UPT, UP4 ;  /* 0x000000ff0500728c */ /* 0x000fca000bf85340 */
[----:B------:R-:W3:Y:S08]  /*4120*/  LDC.64 R16, c[0x0][0xb10] ;  /* 0x0002c400ff107b82 */ /* 0x000ef00000000a00 */
[----:B------:R-:W1:Y:S08]  /*4130*/  LDC.64 R6, c[0x0][0xb18] ;  /* 0x0002c600ff067b82 */ /* 0x000e700000000a00 */
[----:B------:R-:W1:Y:S08]  /*4140*/  LDC.64 R4, c[0x0][0xb28] ;  /* 0x0002ca00ff047b82 */ /* 0x000e700000000a00 */
[----:B--2-4-:R-:W1:Y:S02]  /*4150*/  LDC R22, c[0x0][0x374] ;  /* 0x0000dd00ff167b82 */ /* 0x014e640000000800 */
.L_x_94:
[----:B------:R-:W-:Y:S02]  /*4160*/  LEA R0, R27, UR7, 0x3 ;  /* 0x000000071b007c11 */ /* 0x000fe4000f8e18ff */
[----:B------:R-:W-:Y:S02]  /*4170*/  SHF.L.U32 R3, R25, 0x1f, RZ ;  /* 0x0000001f19037819 */ /* 0x000fe400000006ff */
[----:B------:R-:W-:Y:S02]  /*4180*/  LEA R28, R27, UR7, 0x4 ;  /* 0x000000071b1c7c11 */ /* 0x000fe4000f8e20ff */
[----:B--2---:R-:W2:Y:S02]  /*4190*/  SYNCS.PHASECHK.TRANS64.TRYWAIT P0, [R0+URZ+0x70], R3 ;  /* 0x00007003000075a7 */ /* 0x004ea400080011ff */
[----:B--2---:R-:W-:Y:S05]  /*41a0*/  @!P0 BRA `(.L_x_84) ;  /* 0x0000004800f88947 */ /* 0x004fea0003800000 */
.L_x_173:
[----:B------:R-:W-:Y:S01]  /*41b0*/  ISETP.GE.AND P0, PT, R26, 0x1, PT ;  /* 0x000000011a00780c */ /* 0x000fe20003f06270 */
[----:B------:R-:W4:Y:S01]  /*41c0*/  LDS.128 R28, [R28+0x100] ;  /* 0x000100001c1c7984 */ /* 0x000f220000000c00 */
[----:B--2---:R-:W-:Y:S01]  /*41d0*/  VIADD R0, R0, 0x80 ;  /* 0x0000008000007836 */ /* 0x004fe20000000000 */
[----:B------:R-:W-:Y:S01]  /*41e0*/  @!PT LDS RZ, [RZ] ;  /* 0x00000000fffff984 */ /* 0x000fe20000000800 */
[----:B------:R-:W-:Y:S01]  /*41f0*/  @!PT LDS RZ, [RZ] ;  /* 0x00000000fffff984 */ /* 0x000fe20000000800 */
[----:B------:R-:W-:Y:S01]  /*4200*/  @!PT LDS RZ, [RZ] ;  /* 0x00000000fffff984 */ /* 0x000fe20000000800 */
[----:B------:R-:W-:Y:S01]  /*4210*/  @!PT LDS RZ, [RZ] ;  /* 0x00000000fffff984 */ /* 0x000fe20000000800 */
[----:B------:R2:W-:Y:S06]  /*4220*/  MEMBAR.ALL.CTA ;  /* 0x0000000000007992 */ /* 0x0005ec0000008000 */
[----:B--2---:R-:W2:Y:S01]  /*4230*/  FENCE.VIEW.ASYNC.S ;  /* 0x00000000000073c6 */ /* 0x004ea20000000000 */
[----:B------:R-:W-:Y:S04]  /*4240*/  PRMT R0, RZ, 0x654, R0 ;  /* 0x00000654ff007816 */ /* 0x000fe80000000000 */
[----:B--2---:R2:W-:Y:S01]  /*4250*/  SYNCS.ARRIVE.TRANS64.RED.A1T0 RZ, [R0+URZ], RZ ;  /* 0x000000ff00ff79a7 */ /* 0x0045e200081004ff */
[----:B----4-:R-:W-:Y:S11]  /*4260*/  LOP3.LUT P3, RZ, R30, 0x1, RZ, 0xc0, !PT ;  /* 0x000000011eff7812 */ /* 0x010ff6000786c0ff */
[----:B------:R-:W-:Y:S02]  /*4270*/  @!UPT UIADD3 URZ, UPT, UPT, URZ, URZ, URZ ;  /* 0x000000fffffff290 */ /* 0x000fe4000fffe0ff */
[----:B------:R-:W-:Y:S02]  /*4280*/  @P3 MOV R13, R28 ;  /* 0x0000001c000d3202 */ /* 0x000fe40000000f00 */
[----:B------:R-:W-:Y:S01]  /*4290*/  @P3 LOP3.LUT R8, R29, 0xffff, RZ, 0xc0, !PT ;  /* 0x0000ffff1d083812 */ /* 0x000fe200078ec0ff */
[----:B--2---:R-:W-:Y:S06]  /*42a0*/  @!P0 BRA `(.L_x_85) ;  /* 0x0000000000a48947 */ /* 0x004fec0003800000 */
[----:B-1----:R-:W-:Y:S01]  /*42b0*/  IMAD.HI.U32 R33, R22, R7, RZ ;  /* 0x0000000716217227 */ /* 0x002fe200078e00ff */
[----:B------:R-:W-:Y:S02]  /*42c0*/  ISETP.NE.AND P0, PT, R6, 0x1, PT ;  /* 0x000000010600780c */ /* 0x000fe40003f05270 */
[----:B------:R-:W-:Y:S01]  /*42d0*/  ISETP.NE.AND P2, PT, R26, 0x1, PT ;  /* 0x000000011a00780c */ /* 0x000fe20003f45270 */
[----:B---3--:R-:W-:Y:S01]  /*42e0*/  IMAD.HI.U32 R34, R19, R16, RZ ;  /* 0x0000001013227227 */ /* 0x008fe200078e00ff */
[----:B------:R-:W-:Y:S02]  /*42f0*/  SHF.R.U32.HI R33, RZ, R18, R33 ;  /* 0x00000012ff217219 */ /* 0x000fe40000011621 */
[----:B------:R-:W-:Y:S01]  /*4300*/  ISETP.NE.AND P4, PT, R2, 0x1, PT ;  /* 0x000000010200780c */ /* 0x000fe20003f85270 */
[----:B------:R-:W-:Y:S01]  /*4310*/  IMAD.HI.U32 R38, R13, R16, RZ ;  /* 0x000000100d267227 */ /* 0x000fe200078e00ff */
[----:B------:R-:W-:Y:S02]  /*4320*/  SHF.R.U32.HI R34, RZ, R17, R34 ;  /* 0x00000011ff227219 */ /* 0x000fe40000011622 */
[----:B------:R-:W-:Y:S01]  /*4330*/  SEL R3, R22, R33, !P0 ;  /* 0x0000002116037207 */ /* 0x000fe20004000000 */
[C---:B------:R-:W-:Y:S01]  /*4340*/  IMAD.HI.U32 R33, R8.reuse, R7, RZ ;  /* 0x0000000708217227 */ /* 0x040fe200078e00ff */
[----:B------:R-:W-:Y:S02]  /*4350*/  SEL R11, R19, R34, !P4 ;  /* 0x00000022130b7207 */ /* 0x000fe40006000000 */
[----:B------:R-:W-:Y:S01]  /*4360*/  SHF.R.U32.HI R38, RZ, R17, R38 ;  /* 0x00000011ff267219 */ /* 0x000fe20000011626 */
[----:B------:R-:W-:Y:S01]  /*4370*/  IMAD.HI.U32 R40, R3, R4, RZ ;  /* 0x0000000403287227 */ /* 0x000fe200078e00ff */
[----:B------:R-:W-:Y:S03]  /*4380*/  SHF.R.U32.HI R33, RZ, R18, R33 ;  /* 0x00000012ff217219 */ /* 0x000fe60000011621 */
[----:B------:R-:W-:Y:S01]  /*4390*/  IMAD.HI.U32 R34, R11, R4, RZ ;  /* 0x000000040b227227 */ /* 0x000fe200078e00ff */
[----:B------:R-:W-:Y:S02]  /*43a0*/  @P2 SHF.R.U32.HI R3, RZ, R5, R40 ;  /* 0x00000005ff032219 */ /* 0x000fe40000011628 */
[----:B------:R-:W-:Y:S02]  /*43b0*/  SEL R9, R8, R33, !P0 ;  /* 0x0000002108097207 */ /* 0x000fe40004000000 */
[----:B------:R-:W-:Y:S01]  /*43c0*/  @P2 SHF.R.U32.HI R11, RZ, R5, R34 ;  /* 0x00000005ff0b2219 */ /* 0x000fe20000011622 */
[C---:B------:R-:W-:Y:S01]  /*43d0*/  IMAD R10, R26.reuse, R3, RZ ;  /* 0x000000031a0a7224 */ /* 0x040fe200078e02ff */
[----:B------:R-:W-:Y:S01]  /*43e0*/  SEL R3, R13, R38, !P4 ;  /* 0x000000260d037207 */ /* 0x000fe20006000000 */
[C---:B------:R-:W-:Y:S03]  /*43f0*/  IMAD.HI.U32 R14, R9.reuse, R4, RZ ;  /* 0x00000004090e7227 */ /* 0x040fe600078e00ff */
[----:B------:R-:W-:Y:S01]  /*4400*/  ISETP.GE.AND P0, PT, R9, R10, PT ;  /* 0x0000000a0900720c */ /* 0x000fe20003f06270 */
[C---:B------:R-:W-:Y:S01]  /*4410*/  IMAD R12, R26.reuse, R11, RZ ;  /* 0x0000000b1a0c7224 */ /* 0x040fe200078e02ff */
[-C--:B------:R-:W-:Y:S04]  /*4420*/  SHF.R.U32.HI R14, RZ, R5.reuse, R14 ;  /* 0x00000005ff0e7219 */ /* 0x080fe8000001160e */
[----:B------:R-:W-:Y:S02]  /*4430*/  ISETP.GE.OR P0, PT, R3, R12, P0 ;  /* 0x0000000c0300720c */ /* 0x000fe40000706670 */
[----:B------:R-:W-:Y:S05]  /*4440*/  SEL R15, R9, R14, !P2 ;  /* 0x0000000e090f7207 */ /* 0x000fea0005000000 */
[----:B------:R-:W-:Y:S04]  /*4450*/  IMAD.MOV R14, RZ, RZ, -R15 ;  /* 0x000000ffff0e7224 */ /* 0x000fe800078e0a0f */
[----:B------:R-:W-:Y:S02]  /*4460*/  IMAD R14, R26, R14, R9 ;  /* 0x0000000e1a0e7224 */ /* 0x000fe400078e0209 */
[C---:B------:R-:W-:Y:S05]  /*4470*/  @!P0 IMAD.HI.U32 R10, R3.reuse, R4, RZ ;  /* 0x00000004030a8227 */ /* 0x040fea00078e00ff */
[----:B------:R-:W-:Y:S04]  /*4480*/  @!P0 SHF.R.U32.HI R10, RZ, R5, R10 ;  /* 0x00000005ff0a8219 */ /* 0x000fe8000001160a */
[----:B------:R-:W-:Y:S01]  /*4490*/  @!P0 SEL R0, R3, R10, !P2 ;  /* 0x0000000a03008207 */ /* 0x000fe20005000000 */
[----:B------:R-:W-:Y:S03]  /*44a0*/  IMAD.MOV R10, RZ, RZ, -R3 ;  /* 0x000000ffff0a7224 */ /* 0x000fe600078e0a03 */
[----:B------:R-:W-:Y:S01]  /*44b0*/  @!P0 IADD3 R15, PT, PT, R15, -R0, RZ ;  /* 0x800000000f0f8210 */ /* 0x000fe20007ffe0ff */
[----:B------:R-:W-:Y:S01]  /*44c0*/  @!P0 IMAD R0, R11, R14, R0 ;  /* 0x0000000e0b008224 */ /* 0x000fe200078e0200 */
[----:B------:R-:W-:Y:S01]  /*44d0*/  IADD3 R11, PT, PT, -R9, RZ, RZ ;  /* 0x000000ff090b7210 */ /* 0x000fe20007ffe1ff */
[----:B------:R-:W-:Y:S02]  /*44e0*/  IMAD R13, R2, R10, R13 ;  /* 0x0000000a020d7224 */ /* 0x000fe400078e020d */
[----:B------:R-:W-:Y:S02]  /*44f0*/  @!P0 IMAD R9, R15, R26, R3 ;  /* 0x0000001a0f098224 */ /* 0x000fe400078e0203 */
[----:B------:R-:W-:Y:S02]  /*4500*/  @!P0 IMAD.MOV.U32 R3, RZ, RZ, R0 ;  /* 0x000000ffff038224 */ /* 0x000fe400078e0000 */
[----:B------:R-:W-:Y:S02]  /*4510*/  IMAD R8, R6, R11, R8 ;  /* 0x0000000b06087224 */ /* 0x000fe400078e0208 */
[----:B------:R-:W-:Y:S02]  /*4520*/  IMAD R13, R3, R2, R13 ;  /* 0x00000002030d7224 */ /* 0x000fe400078e020d */
[----:B------:R-:W-:Y:S02]  /*4530*/  IMAD R8, R9, R6, R8 ;  /* 0x0000000609087224 */ /* 0x000fe400078e0208 */
.L_x_85:
[----:B------:R-:W-:Y:S05]  /*4540*/  BRA.U UP1, `(.L_x_86) ;  /* 0x0000000101107547 */ /* 0x000fea000b800000 */
[----:B------:R-:W-:Y:S04]  /*4550*/  MOV R0, UR6 ;  /* 0x0000000600007c02 */ /* 0x000fe80008000f00 */
[----:B------:R-:W-:Y:S04]  /*4560*/  SHF.L.U32 R3, R0, 0x1f, RZ ;  /* 0x0000001f00037819 */ /* 0x000fe800000006ff */
[----:B------:R-:W2:Y:S02]  /*4570*/  SYNCS.PHASECHK.TRANS64.TRYWAIT P0, [UR7+0x68], R3 ;  /* 0x00006803ff0075a7 */ /* 0x000ea40008001107 */
[----:B--2---:R-:W-:Y:S05]  /*4580*/  @!P0 BRA `(.L_x_87) ;  /* 0x0000004800148947 */ /* 0x004fea0003800000 */
.L_x_86:
[----:B------:R-:W-:Y:S02]  /*4590*/  R2UR UR42, R20 ;  /* 0x00000000142a72ca */ /* 0x000fe400000e0000 */
[----:B------:R-:W-:Y:S02]  /*45a0*/  R2UR UR43, R21 ;  /* 0x00000000152b72ca */ /* 0x000fe400000e0000 */
[----:B------:R-:W-:Y:S02]  /*45b0*/  ISETP.NE.U32.AND P2, PT, RZ, UR4, PT ;  /* 0x00000004ff007c0c */ /* 0x000fe4000bf45070 */
[----:B------:R-:W-:Y:S02]  /*45c0*/  SHF.L.U32 R12, R32, 0x1f, RZ ;  /* 0x0000001f200c7819 */ /* 0x000fe400000006ff */
[----:B------:R-:W-:Y:S05]  /*45d0*/  ISETP.NE.AND.EX P2, PT, RZ, UR5, PT, P2 ;  /* 0x00000005ff007c0c */ /* 0x000fea000bf45320 */
[----:B------:R-:W-:Y:S02]  /*45e0*/  USHF.L.U32 UR42, UR42, 0x7, URZ ;  /* 0x000000072a2a7899 */ /* 0x000fe400080006ff */
[----:B------:R-:W-:Y:S01]  /*45f0*/  USHF.L.U32 UR43, UR43, 0x6, URZ ;  /* 0x000000062b2b7899 */ /* 0x000fe200080006ff */
[----:B------:R-:W-:Y:S11]  /*4600*/  BRA.U !UP4, `(.L_x_88) ;  /* 0x000000010c347547 */ /* 0x000ff6000b800000 */
[----:B------:R-:W-:Y:S01]  /*4610*/  UPLOP3.LUT UP0, UPT, UPT, UPT, UP3, 0x80, 0x8 ;  /* 0x000000000008789c */ /* 0x000fe20003f0f030 */
[----:B--2---:R-:W-:Y:S02]  /*4620*/  HFMA2 R0, -RZ, RZ, 0, 5.9604644775390625e-08 ;  /* 0x00000001ff007431 */ /* 0x004fe400000001ff */
[----:B------:R-:W-:Y:S03]  /*4630*/  IMAD.MOV.U32 R59, RZ, RZ, 0x1 ;  /* 0x00000001ff3b7424 */ /* 0x000fe600078e00ff */
[----:B------:R-:W-:Y:S05]  /*4640*/  PLOP3.LUT P0, PT, PT, PT, UP0, 0x80, 0x8 ;  /* 0x000000000008781c */ /* 0x000fea0003f0f008 */
[----:B------:R-:W2:Y:S01]  /*4650*/  @UP0 LDCU.64 UR10, c[0x0][0x888] ;  /* 0x00011100ff0a07ac */ /* 0x000ea20008000a00 */
[----:B------:R-:W-:Y:S07]  /*4660*/  @UP0 UIMAD UR8, UR36, UR4, URZ ;  /* 0x00000004240802a4 */ /* 0x000fee000f8e02ff */
[----:B------:R-:W-:Y:S01]  /*4670*/  @!P0 PRMT R59, R0, 0x7610, R59 ;  /* 0x00007610003b8816 */ /* 0x000fe2000000003b */
[----:B--2---:R-:W-:Y:S03]  /*4680*/  @UP0 UIMAD.WIDE UR10, UR8, 0x4, UR10 ;  /* 0x00000004080a08a5 */ /* 0x004fe6000f8e020a */
[----:B------:R-:W2:Y:S03]  /*4690*/  @!UP0 LDCU UR8, c[0x0][0x880] ;  /* 0x00011000ff0887ac */ /* 0x000ea60008000800 */
[----:B------:R-:W-:Y:S01]  /*46a0*/  IMAD.U32 R10, RZ, RZ, UR10 ;  /* 0x0000000aff0a7e24 */ /* 0x000fe2000f8e00ff */
[----:B------:R-:W-:Y:S05]  /*46b0*/  MOV R11, UR11 ;  /* 0x0000000b000b7c02 */ /* 0x000fea0008000f00 */
[----:B------:R4:W5:Y:S02]  /*46c0*/  @P0 LDG.E R35, desc[UR46][R10.64] ;  /* 0x0000002e0a230981 */ /* 0x000964000c1e1900 */
[----:B--2-4-:R-:W-:Y:S07]  /*46d0*/  @!P0 IMAD.U32 R35, RZ, RZ, UR8 ;  /* 0x00000008ff238e24 */ /* 0x014fee000f8e00ff */
.L_x_88:
[----:B-----5:R-:W-:Y:S01]  /*46e0*/  @!P2 FSETP.EQ.AND P0, PT, R35, RZ, PT ;  /* 0x000000ff2300a20b */ /* 0x020fe20003f02000 */
[----:B------:R-:W-:Y:S01]  /*46f0*/  @!UPT UIADD3 URZ, UPT, UPT, URZ, URZ, URZ ;  /* 0x000000fffffff290 */ /* 0x000fe2000fffe0ff */
[----:B------:R-:W-:Y:S11]  /*4700*/  @!P2 BRA `(.L_x_89) ;  /* 0x000000000014a947 */ /* 0x000ff60003800000 */
[----:B------:R-:W-:Y:S02]  /*4710*/  LOP3.LUT P2, RZ, R59, 0xff, RZ, 0xc0, !PT ;  /* 0x000000ff3bff7812 */ /* 0x000fe4000784c0ff */
[----:B------:R-:W-:Y:S04]  /*4720*/  PLOP3.LUT P0, PT, PT, PT, UP0, 0x80, 0x8 ;  /* 0x000000000008781c */ /* 0x000fe80003f0f008 */
[----:B------:R-:W-:Y:S07]  /*4730*/  PLOP3.LUT P0, PT, P0, PT, PT, 0x8, 0x80 ;  /* 0x000000000080781c */ /* 0x000fee000070e170 */
[----:B------:R-:W-:Y:S11]  /*4740*/  @P2 FSETP.EQ.AND P0, PT, R35, RZ, PT ;  /* 0x000000ff2300220b */ /* 0x000ff60003f02000 */
[----:B------:R-:W-:Y:S02]  /*4750*/  @!UPT UIADD3 URZ, UPT, UPT, URZ, URZ, URZ ;  /* 0x000000fffffff290 */ /* 0x000fe4000fffe0ff */
.L_x_89:
[----:B------:R-:W4:Y:S01]  /*4760*/  SYNCS.PHASECHK.TRANS64.TRYWAIT P2, [UR7+0x40], R12 ;  /* 0x0000400cff0075a7 */ /* 0x000f220008041107 */
[----:B------:R-:W-:Y:S04]  /*4770*/  ELECT P4, URZ, PT ;  /* 0x0000000000ff782f */ /* 0x000fe80003880000 */
[----:B------:R-:W-:Y:S11]  /*4780*/  PLOP3.LUT P4, PT, P0, P4, PT, 0xf2, 0x2f ;  /* 0x00000000002f781c */ /* 0x000ff60000789e72 */
[----:B------:R-:W-:Y:S02]  /*4790*/  @!UPT UIADD3 URZ, UPT, UPT, URZ, URZ, URZ ;  /* 0x000000fffffff290 */ /* 0x000fe4000fffe0ff */
[----:B-1----:R-:W-:Y:S05]  /*47a0*/  @!P4 IADD3 R9, P0, PT, R36, 0x580, RZ ;  /* 0x000005802409c810 */ /* 0x002fea0007f1e0ff */
[----:B--2---:R-:W-:Y:S01]  /*47b0*/  @!P4 IMAD.X R0, RZ, RZ, R37, P0 ;  /* 0x000000ffff00c224 */ /* 0x004fe200000e0625 */
[----:B----4-:R-:W-:Y:S07]  /*47c0*/  @!P2 BRA `(.L_x_90) ;  /* 0x00000044009ca947 */ /* 0x010fee0003800000 */
.L_x_176:
[----:B------:R-:W-:Y:S01]  /*47d0*/  @!P4 R2UR UR9, R9 ;  /* 0x000000000909c2ca */ /* 0x000fe200000e0000 */
[----:B------:R-:W-:Y:S01]  /*47e0*/  VOTEU.ALL UP1, P4 ;  /* 0x0000000000ff7886 */ /* 0x000fe20002020000 */
[----:B------:R-:W-:Y:S01]  /*47f0*/  @!P4 R2UR UR8, R0 ;  /* 0x000000000008c2ca */ /* 0x000fe200000e0000 */
[----:B------:R-:W-:Y:S01]  /*4800*/  VOTEU.ALL UP2, P4 ;  /* 0x0000000000ff7886 */ /* 0x000fe20002040000 */
[----:B------:R-:W-:Y:S01]  /*4810*/  UMOV UR16, 0x0 ;  /* 0x0000000000107882 */ /* 0x000fe20000000000 */
[----:B------:R-:W-:Y:S01]  /*4820*/  UMOV UR17, 0x10000000 ;  /* 0x1000000000117882 */ /* 0x000fe20000000000 */
[----:B------:R-:W-:Y:S01]  /*4830*/  @!UP1 UIADD3 UR40, UPT, UPT, UR7, 0x200, URZ ;  /* 0x0000020007289890 */ /* 0x000fe2000fffe0ff */
[----:B------:R-:W-:Y:S01]  /*4840*/  @!P4 IMAD.MOV.U32 R0, RZ, RZ, 0x1000 ;  /* 0x00001000ff00c424 */ /* 0x000fe200078e00ff */
[----:B------:R-:W-:Y:S01]  /*4850*/  UMOV UR44, UR36 ;  /* 0x00000024002c7c82 */ /* 0x000fe20008000000 */
[----:B------:R-:W-:Y:S01]  /*4860*/  @!UP1 UIADD3 UR10, UPT, UPT, UR42, 0x40, URZ ;  /* 0x000000402a0a9890 */ /* 0x000fe2000fffe0ff */
[----:B------:R-:W-:Y:S01]  /*4870*/  @!P4 IADD3 R9, P0, PT, R36, 0x580, RZ ;  /* 0x000005802409c810 */ /* 0x000fe20007f1e0ff */
[----:B------:R-:W-:Y:S01]  /*4880*/  UMOV UR11, UR43 ;  /* 0x0000002b000b7c82 */ /* 0x000fe20008000000 */
[----:B------:R-:W-:Y:S01]  /*4890*/  UMOV UR12, UR36 ;  /* 0x00000024000c7c82 */ /* 0x000fe20008000000 */
[----:B------:R-:W-:Y:S01]  /*48a0*/  IMAD.U32 R10, RZ, RZ, UR9 ;  /* 0x00000009ff0a7e24 */ /* 0x000fe2000f8e00ff */
[----:B------:R-:W-:Y:S01]  /*48b0*/  UMOV UR9, UR41 ;  /* 0x0000002900097c82 */ /* 0x000fe20008000000 */
[----:B------:R-:W-:Y:S01]  /*48c0*/  IMAD.U32 R11, RZ, RZ, UR8 ;  /* 0x00000008ff0b7e24 */ /* 0x000fe2000f8e00ff */
[----:B------:R-:W-:Y:S02]  /*48d0*/  @!UP1 UIADD3 UR8, UPT, UPT, UR7, 0xa00, URZ ;  /* 0x00000a0007089890 */ /* 0x000fe4000fffe0ff */
[----:B------:R-:W-:Y:S01]  /*48e0*/  @!P4 R2UR UR18, R10 ;  /* 0x000000000a12c2ca */ /* 0x000fe200000e0000 */
[----:B------:R-:W-:Y:S01]  /*48f0*/  VOTEU.ALL UP1, P4 ;  /* 0x0000000000ff7886 */ /* 0x000fe20002020000 */
[----:B------:R-:W-:Y:S01]  /*4900*/  @!P4 R2UR UR19, R11 ;  /* 0x000000000b13c2ca */ /* 0x000fe200000e0000 */
[----:B------:R-:W-:Y:S11]  /*4910*/  UPRMT UR14, UR37, 0x654, UR41 ;  /* 0x00000654250e7896 */ /* 0x000ff60008000029 */
[----:B------:R-:W-:Y:S01]  /*4920*/  @!UPT UIADD3 URZ, UPT, UPT, URZ, URZ, URZ ;  /* 0x000000fffffff290 */ /* 0x000fe2000fffe0ff */
[----:B------:R2:W-:Y:S01]  /*4930*/  @!UP2 UTMALDG.3D [UR40], [UR18], desc[UR16] ;  /* 0x000010281200a5b4 */ /* 0x0005e20008011000 */
[----:B------:R2:W-:Y:S01]  /*4940*/  @!UP1 UTMALDG.3D [UR8], [UR18], desc[UR16] ;  /* 0x00001008120095b4 */ /* 0x0005e20008011000 */
[----:B------:R4:W-:Y:S01]  /*4950*/  @!P4 SYNCS.ARRIVE.TRANS64.RED.A0TR RZ, [UR7+0x20], R0 ;  /* 0x00002000ffffc9a7 */ /* 0x0009e20008300407 */
[----:B------:R-:W-:Y:S01]  /*4960*/  SYNCS.ARRIVE.TRANS64.RED.A1T0 RZ, [UR14], RZ ;  /* 0x000000ffffff79a7 */ /* 0x000fe2000810040e */
[----:B----4-:R-:W-:Y:S01]  /*4970*/  @!P4 IMAD.X R0, RZ, RZ, R37, P0 ;  /* 0x000000ffff00c224 */ /* 0x010fe200000e0625 */
[----:B------:R-:W4:Y:S02]  /*4980*/  SYNCS.PHASECHK.TRANS64.TRYWAIT P2, [UR7+0x48], R12 ;  /* 0x0000480cff0075a7 */ /* 0x000f240008041107 */
[----:B--2-4-:R-:W-:Y:S05]  /*4990*/  @!P2 BRA `(.L_x_91) ;  /* 0x000000440040a947 */ /* 0x014fea0003800000 */
.L_x_178:
        /* <DEDUP_REMOVED lines=8> */
[----:B------:R-:W-:Y:S01]  /*4a20*/  @!UP1 UIADD3 UR32, UPT, UPT, UR7, 0x1200, URZ ;  /* 0x0000120007209890 */ /* 0x000fe2000fffe0ff */
[----:B------:R-:W-:Y:S01]  /*4a30*/  @!P4 IADD3 R21, P0, PT, R36, 0x580, RZ ;  /* 0x000005802415c810 */ /* 0x000fe20007f1e0ff */
[----:B------:R-:W-:Y:S01]  /*4a40*/  UMOV UR35, UR43 ;  /* 0x0000002b00237c82 */ /* 0x000fe20008000000 */
[----:B------:R-:W-:Y:S02]  /*4a50*/  @!UP1 UIADD3 UR10, UPT, UPT, UR42, 0x50, URZ ;  /* 0x000000502a0a9890 */ /* 0x000fe4000fffe0ff */
[----:B------:R-:W-:Y:S01]  /*4a60*/  IMAD.U32 R10, RZ, RZ, UR9 ;  /* 0x00000009ff0a7e24 */ /* 0x000fe2000f8e00ff */
[----:B------:R-:W-:Y:S01]  /*4a70*/  UMOV UR9, UR33 ;  /* 0x0000002100097c82 */ /* 0x000fe20008000000 */
[----:B------:R-:W-:Y:S01]  /*4a80*/  IMAD.U32 R11, RZ, RZ, UR8 ;  /* 0x00000008ff0b7e24 */ /* 0x000fe2000f8e00ff */
[----:B------:R-:W-:Y:S01]  /*4a90*/  @!UP1 UIADD3 UR8, UPT, UPT, UR7, 0x1a00, URZ ;  /* 0x00001a0007089890 */ /* 0x000fe2000fffe0ff */
[----:B------:R-:W-:Y:S01]  /*4aa0*/  @!P4 IMAD.X R20, RZ, RZ, R37, P0 ;  /* 0x000000ffff14c224 */ /* 0x000fe200000e0625 */
[----:B------:R-:W-:Y:S01]  /*4ab0*/  @!P4 R2UR UR18, R10 ;  /* 0x000000000a12c2ca */ /* 0x000fe200000e0000 */
[----:B------:R-:W-:Y:S01]  /*4ac0*/  VOTEU.ALL UP1, P4 ;  /* 0x0000000000ff7886 */ /* 0x000fe20002020000 */
[----:B------:R-:W-:Y:S01]  /*4ad0*/  @!P4 R2UR UR19, R11 ;  /* 0x000000000b13c2ca */ /* 0x000fe200000e0000 */
[----:B------:R-:W-:Y:S01]  /*4ae0*/  UMOV UR11, UR43 ;  /* 0x0000002b000b7c82 */ /* 0x000fe20008000000 */
[----:B------:R-:W-:Y:S01]  /*4af0*/  UMOV UR12, UR36 ;  /* 0x00000024000c7c82 */ /* 0x000fe20008000000 */
[----:B------:R-:W-:Y:S10]  /*4b00*/  UPRMT UR14, UR37, 0x654, UR33 ;  /* 0x00000654250e7896 */ /* 0x000ff40008000021 */
[----:B------:R2:W-:Y:S01]  /*4b10*/  @!UP2 UTMALDG.3D [UR32], [UR18], desc[UR16] ;  /* 0x000010201200a5b4 */ /* 0x0005e20008011000 */
[----:B------:R2:W-:Y:S01]  /*4b20*/  @!UP1 UTMALDG.3D [UR8], [UR18], desc[UR16] ;  /* 0x00001008120095b4 */ /* 0x0005e20008011000 */
[----:B------:R2:W-:Y:S01]  /*4b30*/  @!P4 SYNCS.ARRIVE.TRANS64.RED.A0TR RZ, [UR7+0x28], R0 ;  /* 0x00002800ffffc9a7 */ /* 0x0005e20008300407 */
[----:B------:R-:W-:Y:S01]  /*4b40*/  SYNCS.ARRIVE.TRANS64.RED.A1T0 RZ, [UR14], RZ ;  /* 0x000000ffffff79a7 */ /* 0x000fe2000810040e */
[----:B------:R-:W4:Y:S02]  /*4b50*/  SYNCS.PHASECHK.TRANS64.TRYWAIT P2, [UR7+0x50], R12 ;  /* 0x0000500cff0075a7 */ /* 0x000f240008041107 */
[----:B--2-4-:R-:W-:Y:S05]  /*4b60*/  @!P2 BRA `(.L_x_92) ;  /* 0x0000004000e4a947 */ /* 0x014fea0003800000 */
.L_x_180:
[----:B------:R-:W2:Y:S01]  /*4b70*/  LDC.64 R14, c[0x0][0xb10] ;  /* 0x0002c400ff0e7b82 */ /* 0x000ea20000000a00 */
[----:B------:R-:W-:Y:S01]  /*4b80*/  @!P4 R2UR UR9, R21 ;  /* 0x000000001509c2ca */ /* 0x000fe200000e0000 */
[----:B------:R-:W-:Y:S01]  /*4b90*/  VOTEU.ALL UP1, P4 ;  /* 0x0000000000ff7886 */ /* 0x000fe20002020000 */
[----:B------:R-:W-:Y:S01]  /*4ba0*/  @!P4 R2UR UR8, R20 ;  /* 0x000000001408c2ca */ /* 0x000fe200000e0000 */
[----:B------:R-:W-:Y:S01]  /*4bb0*/  VOTEU.ALL UP2, P4 ;  /* 0x0000000000ff7886 */ /* 0x000fe20002040000 */
[----:B------:R-:W-:Y:S03]  /*4bc0*/  UMOV UR16, 0x0 ;  /* 0x0000000000107882 */ /* 0x000fe60000000000 */
[----:B------:R-:W4:Y:S01]  /*4bd0*/  LDC.64 R10, c[0x0][0xb18] ;  /* 0x0002c600ff0a7b82 */ /* 0x000f220000000a00 */
[----:B------:R-:W-:Y:S01]  /*4be0*/  @!UP1 UIADD3 UR26, UPT, UPT, UR42, 0x20, URZ ;  /* 0x000000202a1a9890 */ /* 0x000fe2000fffe0ff */
[----:B------:R-:W-:Y:S01]  /*4bf0*/  @P3 SHF.R.U32.HI R24, RZ, 0x10, R29 ;  /* 0x00000010ff183819 */ /* 0x000fe2000001161d */
[----:B------:R-:W-:Y:S01]  /*4c00*/  @!UP1 UIADD3 UR24, UPT, UPT, UR7, 0x2200, URZ ;  /* 0x0000220007189890 */ /* 0x000fe2000fffe0ff */
[----:B------:R-:W-:Y:S01]  /*4c10*/  VIADD R27, R27, 0x1 ;  /* 0x000000011b1b7836 */ /* 0x000fe20000000000 */
[----:B------:R-:W-:Y:S03]  /*4c20*/  UMOV UR17, 0x10000000 ;  /* 0x1000000000117882 */ /* 0x000fe60000000000 */
[----:B------:R-:W5:Y:S01]  /*4c30*/  @!P1 LDC R0, c[0x0][0xb20] ;  /* 0x0002c800ff009b82 */ /* 0x000f620000000800 */
[----:B------:R-:W-:Y:S01]  /*4c40*/  UMOV UR27, UR43 ;  /* 0x0000002b001b7c82 */ /* 0x000fe20008000000 */
[----:B------:R-:W-:Y:S01]  /*4c50*/  IMAD.U32 R20, RZ, RZ, UR9 ;  /* 0x00000009ff147e24 */ /* 0x000fe2000f8e00ff */
[----:B------:R-:W-:Y:S05]  /*4c60*/  UMOV UR28, UR36 ;  /* 0x00000024001c7c82 */ /* 0x000fea0008000000 */
[----:B-1----:R-:W1:Y:S01]  /*4c70*/  @!P1 LDC R3, c[0x0][0xb0c] ;  /* 0x0002c300ff039b82 */ /* 0x002e620000000800 */
[----:B------:R-:W-:Y:S01]  /*4c80*/  IMAD.U32 R21, RZ, RZ, UR8 ;  /* 0x00000008ff157e24 */ /* 0x000fe2000f8e00ff */
[----:B------:R-:W-:Y:S01]  /*4c90*/  @!UP1 UIADD3 UR10, UPT, UPT, UR42, 0x60, URZ ;  /* 0x000000602a0a9890 */ /* 0x000fe2000fffe0ff */
[----:B------:R-:W-:Y:S01]  /*4ca0*/  @!P4 R2UR UR18, R20 ;  /* 0x000000001412c2ca */ /* 0x000fe200000e0000 */
[----:B------:R-:W-:Y:S01]  /*4cb0*/  @!UP1 UIADD3 UR8, UPT, UPT, UR7, 0x2a00, URZ ;  /* 0x00002a0007089890 */ /* 0x000fe2000fffe0ff */
[----:B------:R-:W-:Y:S01]  /*4cc0*/  @!P4 IMAD.MOV.U32 R20, RZ, RZ, 0x1000 ;  /* 0x00001000ff14c424 */ /* 0x000fe200078e00ff */
[----:B------:R-:W-:Y:S01]  /*4cd0*/  @!P4 R2UR UR19, R21 ;  /* 0x000000001513c2ca */ /* 0x000fe200000e0000 */
[----:B------:R-:W-:Y:S01]  /*4ce0*/  VOTEU.ALL UP1, P4 ;  /* 0x0000000000ff7886 */ /* 0x000fe20002020000 */
[----:B------:R-:W-:Y:S01]  /*4cf0*/  UMOV UR9, UR25 ;  /* 0x0000001900097c82 */ /* 0x000fe20008000000 */
[----:B------:R-:W-:Y:S01]  /*4d00*/  UMOV UR11, UR43 ;  /* 0x0000002b000b7c82 */ /* 0x000fe20008000000 */
[----:B------:R-:W-:Y:S01]  /*4d10*/  UMOV UR12, UR36 ;  /* 0x00000024000c7c82 */ /* 0x000fe20008000000 */
[----:B------:R-:W-:Y:S08]  /*4d20*/  UPRMT UR14, UR37, 0x654, UR25 ;  /* 0x00000654250e7896 */ /* 0x000ff00008000019 */
[----:B------:R1:W-:Y:S02]  /*4d30*/  @!UP2 UTMALDG.3D [UR24], [UR18], desc[UR16] ;  /* 0x000010181200a5b4 */ /* 0x0003e40008011000 */
[----:B-1----:R-:W-:Y:S01]  /*4d40*/  @!P1 ISETP.NE.AND P2, PT, R3, 0x1, PT ;  /* 0x000000010300980c */ /* 0x002fe20003f45270 */
[C---:B--2---:R-:W-:Y:S01]  /*4d50*/  @!P1 IMAD.HI.U32 R14, R13.reuse, R14, RZ ;  /* 0x0000000e0d0e9227 */ /* 0x044fe200078e00ff */
[----:B----4-:R-:W-:Y:S01]  /*4d60*/  @!P1 ISETP.NE.AND P0, PT, R10, 0x1, PT ;  /* 0x000000010a00980c */ /* 0x010fe20003f05270 */
[----:B------:R1:W-:Y:S01]  /*4d70*/  @!UP1 UTMALDG.3D [UR8], [UR18], desc[UR16] ;  /* 0x00001008120095b4 */ /* 0x0003e20008011000 */
[----:B------:R1:W-:Y:S01]  /*4d80*/  @!P4 SYNCS.ARRIVE.TRANS64.RED.A0TR RZ, [UR7+0x30], R20 ;  /* 0x00003014ffffc9a7 */ /* 0x0003e20008300407 */
[C---:B------:R-:W-:Y:S01]  /*4d90*/  @!P1 IMAD.HI.U32 R11, R8.reuse, R11, RZ ;  /* 0x0000000b080b9227 */ /* 0x040fe200078e00ff */
[----:B------:R-:W-:Y:S04]  /*4da0*/  @!P1 SHF.R.U32.HI R14, RZ, R15, R14 ;  /* 0x0000000fff0e9219 */ /* 0x000fe8000001160e */
[----:B-----5:R-:W-:Y:S02]  /*4db0*/  @!P1 SHF.R.U32.HI R9, RZ, R0, R11 ;  /* 0x00000000ff099219 */ /* 0x020fe4000001160b */
[----:B------:R-:W-:Y:S02]  /*4dc0*/  @!P1 SEL R14, R13, R14, !P2 ;  /* 0x0000000e0d0e9207 */ /* 0x000fe40005000000 */
[----:B------:R-:W-:Y:S05]  /*4dd0*/  @!P1 SEL R9, R8, R9, !P0 ;  /* 0x0000000908099207 */ /* 0x000fea0004000000 */
[----:B------:R-:W-:Y:S01]  /*4de0*/  @!P1 IMAD.IADD R0, R9, 0x1, -R14 ;  /* 0x0000000109009824 */ /* 0x000fe200078e0a0e */
[----:B------:R-:W-:Y:S01]  /*4df0*/  SYNCS.ARRIVE.TRANS64.RED.A1T0 RZ, [UR14], RZ ;  /* 0x000000ffffff79a7 */ /* 0x000fe2000810040e */
[----:B------:R-:W-:Y:S02]  /*4e00*/  @!P1 IMAD.IADD R9, R14, 0x1, -R9 ;  /* 0x000000010e099824 */ /* 0x000fe400078e0a09 */
[----:B------:R-:W-:Y:S02]  /*4e10*/  @!P1 IMAD R13, R0, R3, R13 ;  /* 0x00000003000d9224 */ /* 0x000fe400078e020d */
[----:B------:R-:W-:Y:S01]  /*4e20*/  @!P1 IMAD R8, R9, R10, R8 ;  /* 0x0000000a09089224 */ /* 0x000fe200078e0208 */
[----:B------:R-:W2:Y:S02]  /*4e30*/  SYNCS.PHASECHK.TRANS64.TRYWAIT P5, [UR7+0x58], R12 ;  /* 0x0000580cff0075a7 */ /* 0x000ea400080a1107 */
[----:B-12---:R-:W-:Y:S05]  /*4e40*/  @!P5 BRA `(.L_x_93) ;  /* 0x000000400044d947 */ /* 0x006fea0003800000 */
.L_x_182:
[----:B-1----:R-:W-:Y:S01]  /*4e50*/  @!P4 IADD3 R3, P0, PT, R36, 0x580, RZ ;  /* 0x000005802403c810 */ /* 0x002fe20007f1e0ff */
[----:B------:R-:W-:Y:S01]  /*4e60*/  VOTEU.ALL UP1, P4 ;  /* 0x0000000000ff7886 */ /* 0x000fe20002020000 */
[----:B------:R-:W-:Y:S01]  /*4e70*/  VOTEU.ALL UP2, P4 ;  /* 0x0000000000ff7886 */ /* 0x000fe20002040000 */
[----:B------:R-:W-:Y:S01]  /*4e80*/  UMOV UR14, 0x0 ;  /* 0x00000000000e7882 */ /* 0x000fe20000000000 */
[----:B------:R-:W-:Y:S01]  /*4e90*/  @!P4 R2UR UR9, R3 ;  /* 0x000000000309c2ca */ /* 0x000fe200000e0000 */
[----:B------:R-:W-:Y:S01]  /*4ea0*/  @!P4 IMAD.X R0, RZ, RZ, R37, P0 ;  /* 0x000000ffff00c224 */ /* 0x000fe200000e0625 */
[----:B------:R-:W-:Y:S01]  /*4eb0*/  @!UP1 UIADD3 UR17, UPT, UPT, UR7, 0x38, URZ ;  /* 0x0000003807119890 */ /* 0x000fe2000fffe0ff */
[----:B------:R-:W-:Y:S01]  /*4ec0*/  ISETP.NE.AND P0, PT, R27, 0x2, PT ;  /* 0x000000021b00780c */ /* 0x000fe20003f05270 */
[----:B------:R-:W-:Y:S01]  /*4ed0*/  @!UP1 UIADD3 UR18, UPT, UPT, UR42, 0x30, URZ ;  /* 0x000000302a129890 */ /* 0x000fe2000fffe0ff */
[----:B------:R-:W-:Y:S01]  /*4ee0*/  LOP3.LUT R32, R32, 0x1, RZ, 0x3c, !PT ;  /* 0x0000000120207812 */ /* 0x000fe200078e3cff */
[----:B------:R-:W-:Y:S01]  /*4ef0*/  @!UP1 UIADD3 UR16, UPT, UPT, UR7, 0x3200, URZ ;  /* 0x0000320007109890 */ /* 0x000fe2000fffe0ff */
[----:B------:R-:W-:Y:S01]  /*4f00*/  @!P4 R2UR UR8, R0 ;  /* 0x000000000008c2ca */ /* 0x000fe200000e0000 */
[----:B------:R-:W-:Y:S01]  /*4f10*/  UMOV UR15, 0x10000000 ;  /* 0x10000000000f7882 */ /* 0x000fe20000000000 */
[----:B------:R-:W-:Y:S01]  /*4f20*/  UMOV UR19, UR43 ;  /* 0x0000002b00137c82 */ /* 0x000fe20008000000 */
[----:B------:R-:W-:Y:S01]  /*4f30*/  UMOV UR20, UR36 ;  /* 0x0000002400147c82 */ /* 0x000fe20008000000 */
[----:B------:R-:W-:Y:S01]  /*4f40*/  @!UP1 UIADD3 UR10, UPT, UPT, UR42, 0x70, URZ ;  /* 0x000000702a0a9890 */ /* 0x000fe2000fffe0ff */
[----:B------:R-:W-:Y:S01]  /*4f50*/  SEL R0, RZ, 0x1, P0 ;  /* 0x00000001ff007807 */ /* 0x000fe20000000000 */
[----:B------:R-:W-:Y:S01]  /*4f60*/  IMAD.U32 R10, RZ, RZ, UR9 ;  /* 0x00000009ff0a7e24 */ /* 0x000fe2000f8e00ff */
[----:B------:R-:W-:Y:S01]  /*4f70*/  UMOV UR11, UR43 ;  /* 0x0000002b000b7c82 */ /* 0x000fe20008000000 */
[----:B------:R-:W-:Y:S01]  /*4f80*/  UMOV UR12, UR36 ;  /* 0x00000024000c7c82 */ /* 0x000fe20008000000 */
[----:B------:R-:W-:Y:S01]  /*4f90*/  UMOV UR9, UR17 ;  /* 0x0000001100097c82 */ /* 0x000fe20008000000 */
[----:B------:R-:W-:Y:S01]  /*4fa0*/  @P3 R2UR UR36, R24 ;  /* 0x00000000182432ca */ /* 0x000fe200000e0000 */
[----:B------:R-:W-:Y:S01]  /*4fb0*/  IMAD.IADD R20, R8, 0x1, R58 ;  /* 0x0000000108147824 */ /* 0x000fe200078e023a */
[----:B------:R-:W-:Y:S01]  /*4fc0*/  @!P4 R2UR UR22, R10 ;  /* 0x000000000a16c2ca */ /* 0x000fe200000e0000 */
[----:B------:R-:W-:Y:S01]  /*4fd0*/  IMAD.U32 R11, RZ, RZ, UR8 ;  /* 0x00000008ff0b7e24 */ /* 0x000fe2000f8e00ff */
[----:B------:R-:W-:Y:S01]  /*4fe0*/  @!UP1 UIADD3 UR8, UPT, UPT, UR7, 0x3a00, URZ ;  /* 0x00003a0007089890 */ /* 0x000fe2000fffe0ff */
[----:B------:R-:W-:Y:S01]  /*4ff0*/  LOP3.LUT R25, R25, R0, RZ, 0x3c, !PT ;  /* 0x0000000019197212 */ /* 0x000fe200078e3cff */
[----:B------:R-:W-:Y:S01]  /*5000*/  VOTEU.ALL UP1, P4 ;  /* 0x0000000000ff7886 */ /* 0x000fe20002020000 */
[----:B------:R-:W-:Y:S01]  /*5010*/  IMAD.IADD R21, R13, 0x1, R60 ;  /* 0x000000010d157824 */ /* 0x000fe200078e023c */
[----:B------:R-:W-:Y:S02]  /*5020*/  @!P4 R2UR UR23, R11 ;  /* 0x000000000b17c2ca */ /* 0x000fe400000e0000 */
[----:B------:R-:W-:Y:S11]  /*5030*/  SEL R27, R27, RZ, P0 ;  /* 0x000000ff1b1b7207 */ /* 0x000ff60000000000 */
[----:B------:R2:W-:Y:S01]  /*5040*/  @!UP2 UTMALDG.3D [UR16], [UR22], desc[UR14] ;  /* 0x00000e101600a5b4 */ /* 0x0005e20008011000 */
[----:B------:R2:W-:Y:S01]  /*5050*/  @!UP1 UTMALDG.3D [UR8], [UR22], desc[UR14] ;  /* 0x00000e08160095b4 */ /* 0x0005e20008011000 */
[----:B------:R2:W-:Y:S01]  /*5060*/  @!P4 SYNCS.ARRIVE.TRANS64.RED.A0TR RZ, [UR7+0x38], R23 ;  /* 0x00003817ffffc9a7 */ /* 0x0005e20008300407 */
[----:B------:R-:W-:Y:S01]  /*5070*/  UPLOP3.LUT UP1, UPT, UPT, UPT, UPT, 0x80, 0x8 ;  /* 0x000000000008789c */ /* 0x000fe20003f2f070 */
[----:B------:R-:W-:Y:S01]  /*5080*/  SYNCS.ARRIVE.TRANS64.RED.A1T0 RZ, [UR13], RZ ;  /* 0x000000ffffff79a7 */ /* 0x000fe2000810040d */
[----:B------:R-:W-:Y:S09]  /*5090*/  @P3 BRA `(.L_x_94) ;  /* 0xfffffff000303947 */ /* 0x000ff2000383ffff */
[----:B------:R-:W-:-:S04]  /*50a0*/  SHF.L.U32 R3, R32, 0x1f, RZ ;  /* 0x0000001f20037819 */ /* 0x000fc800000006ff */
[----:B------:R-:W1:Y:S02]  /*50b0*/  SYNCS.PHASECHK.TRANS64.TRYWAIT P0, [UR7+0x40], R3 ;  /* 0x00004003ff0075a7 */ /* 0x000e640008001107 */
[----:B-1----:R-:W-:Y:S05]  /*50c0*/  @!P0 BRA `(.L_x_95) ;  /* 0x0000003c00bc8947 */ /* 0x002fea0003800000 */
.L_x_184:
[----:B------:R-:W4:Y:S02]  /*50d0*/  SYNCS.PHASECHK.TRANS64.TRYWAIT P0, [UR7+0x48], R3 ;  /* 0x00004803ff0075a7 */ /* 0x000f240008001107 */
[----:B----4-:R-:W-:Y:S05]  /*50e0*/  @!P0 BRA `(.L_x_96) ;  /* 0x0000003c00cc8947 */ /* 0x010fea0003800000 */
.L_x_186:
[----:B------:R-:W4:Y:S02]  /*50f0*/  SYNCS.PHASECHK.TRANS64.TRYWAIT P0, [UR7+0x50], R3 ;  /* 0x00005003ff0075a7 */ /* 0x000f240008001107 */
[----:B----4-:R-:W-:Y:S05]  /*5100*/  @!P0 BRA `(.L_x_97) ;  /* 0x0000003c00dc8947 */ /* 0x010fea0003800000 */
.L_x_188:
[----:B-1----:R-:W-:-:S07]  /*5110*/  MOV R0, UR7 ;  /* 0x0000000700007c02 */ /* 0x002fce0008000f00 */
.L_x_98:
[----:B-1----:R-:W-:-:S04]  /*5120*/  SHF.L.U32 R3, R32, 0x1f, RZ ;  /* 0x0000001f20037819 */ /* 0x002fc800000006ff */
[----:B------:R1:W4:Y:S03]  /*5130*/  SYNCS.PHASECHK.TRANS64.TRYWAIT P0, [R0+URZ+0x58], R3 ;  /* 0x00005803000075a7 */ /* 0x00032600080011ff */
[----:B----4-:R-:W-:Y:S05]  /*5140*/  @!P0 NANOSLEEP.SYNCS 0x989680 ;  /* 0x009896800000895d */ /* 0x010fea0003900000 */
[----:B------:R-:W4:Y:S02]  /*5150*/  @!P0 SYNCS.PHASECHK.TRANS64 P0, [R0+URZ+0x58], R3 ;  /* 0x00005803000085a7 */ /* 0x000f2400080010ff */
[----:B--2-4-:R-:W-:Y:S05]  /*5160*/  @P0 EXIT ;  /* 0x000000000000094d */ /* 0x014fea0003800000 */
[----:B------:R-:W-:Y:S05]  /*5170*/  BRA `(.L_x_98) ;  /* 0xfffffffc00e87947 */ /* 0x000fea000383ffff */
.L_x_83:
[----:B------:R-:W-:-:S06]  /*5180*/  UISETP.GE.AND UP1, UPT, UR10, 0x4, UPT ;  /* 0x000000040a00788c */ /* 0x000fcc000bf26270 */
[----:B------:R-:W-:-:S13]  /*5190*/  PLOP3.LUT P0, PT, PT, PT, UP1, 0x80, 0x8 ;  /* 0x000000000008781c */ /* 0x000fda0003f0f018 */
[----:B------:R-:W-:Y:S05]  /*51a0*/  @!P0 EXIT ;  /* 0x000000000000894d */ /* 0x000fea0003800000 */
[----:B------:R-:W-:Y:S01]  /*51b0*/  BAR.SYNC.DEFER_BLOCKING 0x6, 0xa0 ;  /* 0x0182800000007b1d */ /* 0x000fe20000010000 */
[----:B------:R-:W-:Y:S02]  /*51c0*/  IMAD.SHL.U32 R4, R66, 0x200000, RZ ;  /* 0x0020000042047824 */ /* 0x000fe400078e00ff */
[----:B------:R-:W-:Y:S02]  /*51d0*/  HFMA2 R71, -RZ, RZ, 0, 5.9604644775390625e-08 ;  /* 0x00000001ff477431 */ /* 0x000fe400000001ff */
[C---:B------:R-:W-:Y:S01]  /*51e0*/  IMAD.SHL.U32 R65, R72.reuse, 0x10, RZ ;  /* 0x0000001048417824 */ /* 0x040fe200078e00ff */
[----:B------:R-:W-:Y:S01]  /*51f0*/  MOV R69, RZ ;  /* 0x000000ff00457202 */ /* 0x000fe20000000f00 */
[----:B------:R-:W-:Y:S01]  /*5200*/  IMAD.U32 R33, R72, 0x10000, RZ ;  /* 0x0001000048217824 */ /* 0x000fe200078e00ff */
[----:B------:R-:W-:Y:S01]  /*5210*/  UMOV UR48, 0x400 ;  /* 0x0000040000307882 */ /* 0x000fe20000000000 */
[----:B------:R-:W1:Y:S01]  /*5220*/  LDC R63, c[0x0][0x370] ;  /* 0x0000dc00ff3f7b82 */ /* 0x000e620000000800 */
[----:B------:R-:W-:Y:S01]  /*5230*/  ULEA UR48, UR37, UR48, 0x18 ;  /* 0x0000003025307291 */ /* 0x000fe2000f8ec0ff */
[----:B------:R-:W-:Y:S01]  /*5240*/  LOP3.LUT R4, R4, 0x200000, RZ, 0xc0, !PT ;  /* 0x0020000004047812 */ /* 0x000fe200078ec0ff */
[----:B------:R-:W-:Y:S01]  /*5250*/  IMAD.SHL.U32 R64, R72, 0x2, RZ ;  /* 0x0000000248407824 */ /* 0x000fe200078e00ff */
[C---:B------:R-:W-:Y:S01]  /*5260*/  LOP3.LUT R5, R65.reuse, 0x40, RZ, 0xc0, !PT ;  /* 0x0000004041057812 */ /* 0x040fe200078ec0ff */
[----:B------:R-:W-:Y:S01]  /*5270*/  IMAD.SHL.U32 R3, R66, 0x200, RZ ;  /* 0x0000020042037824 */ /* 0x000fe200078e00ff */
[----:B------:R-:W-:Y:S01]  /*5280*/  LOP3.LUT R2, R65, 0x5b0, RZ, 0xc0, !PT ;  /* 0x000005b041027812 */ /* 0x000fe200078ec0ff */
[----:B------:R-:W-:Y:S01]  /*5290*/  UIADD3 UR4, UPT, UPT, UR48, 0x200, URZ ;  /* 0x0000020030047890 */ /* 0x000fe2000fffe0ff */
[----:B------:R-:W2:Y:S01]  /*52a0*/  LDC R28, c[0x0][0xb0c] ;  /* 0x0002c300ff1c7b82 */ /* 0x000ea20000000800 */
[----:B------:R-:W-:Y:S01]  /*52b0*/  LOP3.LUT R33, R4, 0x400000, R33, 0xf8, !PT ;  /* 0x0040000004217812 */ /* 0x000fe200078ef821 */
[----:B------:R-:W-:Y:S01]  /*52c0*/  IMAD.MOV.U32 R30, RZ, RZ, RZ ;  /* 0x000000ffff1e7224 */ /* 0x000fe200078e00ff */
[----:B------:R-:W-:Y:S01]  /*52d0*/  LOP3.LUT R64, R5, 0x8, R64, 0xf8, !PT ;  /* 0x0000000805407812 */ /* 0x000fe200078ef840 */
[----:B------:R-:W-:Y:S01]  /*52e0*/  IMAD.MOV.U32 R70, RZ, RZ, RZ ;  /* 0x000000ffff467224 */ /* 0x000fe200078e00ff */
[----:B------:R-:W-:Y:S01]  /*52f0*/  LOP3.LUT R3, R2, 0x200, R3, 0xf8, !PT ;  /* 0x0000020002037812 */ /* 0x000fe200078ef803 */
[----:B------:R-:W-:Y:S01]  /*5300*/  IMAD.MOV.U32 R76, RZ, RZ, RZ ;  /* 0x000000ffff4c7224 */ /* 0x000fe200078e00ff */
[----:B------:R-:W-:Y:S01]  /*5310*/  LOP3.LUT P0, RZ, R65, 0x40, RZ, 0xc0, !PT ;  /* 0x0000004041ff7812 */ /* 0x000fe2000780c0ff */
[----:B------:R-:W3:Y:S01]  /*5320*/  LDC R61, c[0x0][0xb20] ;  /* 0x0002c800ff3d7b82 */ /* 0x000ee20000000800 */
[----:B------:R-:W4:Y:S01]  /*5330*/  LDS R0, [UR48+0x120] ;  /* 0x00012030ff007984 */ /* 0x000f220008000800 */
[----:B------:R-:W-:Y:S01]  /*5340*/  LOP3.LUT R64, R3, R64, RZ, 0xfc, !PT ;  /* 0x0000004003407212 */ /* 0x000fe200078efcff */
[----:B------:R-:W-:Y:S01]  /*5350*/  IMAD.U32 R67, RZ, RZ, UR4 ;  /* 0x00000004ff437e24 */ /* 0x000fe2000f8e00ff */
[----:B------:R-:W-:Y:S01]  /*5360*/  LOP3.LUT R72, R72, 0x60, RZ, 0xc0, !PT ;  /* 0x0000006048487812 */ /* 0x000fe200078ec0ff */
[----:B------:R-:W1:Y:S03]  /*5370*/  LDCU.64 UR52, c[0x0][0x348] ;  /* 0x00006900ff3477ac */ /* 0x000e660008000a00 */
[----:B------:R-:W1:Y:S01]  /*5380*/  LDC R27, c[0x0][0xb30] ;  /* 0x0002cc00ff1b7b82 */ /* 0x000e620000000800 */
[----:B------:R-:W1:Y:S01]  /*5390*/  LDCU.64 UR38, c[0x0][0x888] ;  /* 0x00011100ff2677ac */ /* 0x000e620008000a00 */
[----:B------:R-:W1:Y:S06]  /*53a0*/  LDCU.64 UR44, c[0x0][0x890] ;  /* 0x00011200ff2c77ac */ /* 0x000e6c0008000a00 */
[----:B------:R-:W1:Y:S01]  /*53b0*/  LDC.64 R56, c[0x0][0xb10] ;  /* 0x0002c400ff387b82 */ /* 0x000e620000000a00 */
[----:B------:R-:W-:Y:S01]  /*53c0*/  UMOV UR49, URZ ;  /* 0x000000ff00317c82 */ /* 0x000fe20008000000 */
[----:B------:R-:W-:-:S06]  /*53d0*/  UMOV UR51, URZ ;  /* 0x000000ff00337c82 */ /* 0x000fcc0008000000 */
[----:B------:R-:W1:Y:S08]  /*53e0*/  LDC.64 R24, c[0x0][0xb18] ;  /* 0x0002c600ff187b82 */ /* 0x000e700000000a00 */
[----:B------:R-:W1:Y:S08]  /*53f0*/  LDC.64 R22, c[0x0][0xb28] ;  /* 0x0002ca00ff167b82 */ /* 0x000e700000000a00 */
[----:B------:R-:W1:Y:S01]  /*5400*/  LDC.64 R54, c[0x0][0x8b0] ;  /* 0x00022c00ff367b82 */ /* 0x000e620000000a00 */
[----:B----4-:R-:W-:Y:S01]  /*5410*/  IMAD.IADD R33, R0, 0x1, R33 ;  /* 0x0000000100217824 */ /* 0x010fe200078e0221 */
[----:B------:R-:W-:-:S06]  /*5420*/  P2R R0, PR, RZ, 0x1 ;  /* 0x00000001ff007803 */ /* 0x000fcc0000000000 */
[----:B------:R-:W4:Y:S08]  /*5430*/  LDC.64 R52, c[0x0][0x8a8] ;  /* 0x00022a00ff347b82 */ /* 0x000f300000000a00 */
[----:B--23--:R-:W1:Y:S02]  /*5440*/  LDC R62, c[0x0][0x374] ;  /* 0x0000dd00ff3e7b82 */ /* 0x00ce640000000800 */
.L_x_142:
[C---:B------:R-:W-:Y:S02]  /*5450*/  LEA R0, R76.reuse, UR48, 0x3 ;  /* 0x000000304c007c11 */ /* 0x040fe4000f8e18ff */
[----:B------:R-:W-:Y:S02]  /*5460*/  SHF.L.U32 R3, R69, 0x1f, RZ ;  /* 0x0000001f45037819 */ /* 0x000fe400000006ff */
[----:B------:R-:W-:Y:S02]  /*5470*/  LEA R16, R76, UR48, 0x4 ;  /* 0x000000304c107c11 */ /* 0x000fe4000f8e20ff */
[----:B--2---:R-:W2:Y:S02]  /*5480*/  SYNCS.PHASECHK.TRANS64.TRYWAIT P0, [R0+URZ+0x70], R3 ;  /* 0x00007003000075a7 */ /* 0x004ea400080011ff */
[----:B--2---:R-:W-:Y:S05]  /*5490*/  @!P0 BRA `(.L_x_99) ;  /* 0x0000003c00108947 */ /* 0x004fea0003800000 */
.L_x_189:
[----:B------:R-:W3:Y:S01]  /*54a0*/  LDC.64 R12, c[0x0][0xb10] ;  /* 0x0002c400ff0c7b82 */ /* 0x000ee20000000a00 */
[----:B------:R-:W4:Y:S01]  /*54b0*/  LDS.128 R16, [R16+0x100] ;  /* 0x0001000010107984 */ /* 0x000f220000000c00 */
[----:B-1----:R-:W-:Y:S01]  /*54c0*/  ISETP.NE.AND P1, PT, R27, 0x1, PT ;  /* 0x000000011b00780c */ /* 0x002fe20003f25270 */
[----:B--2---:R-:W-:Y:S01]  /*54d0*/  VIADD R0, R0, 0x80 ;  /* 0x0000008000007836 */ /* 0x004fe20000000000 */
[----:B------:R-:W-:Y:S04]  /*54e0*/  ISETP.GE.AND P0, PT, R26, 0x1, PT ;  /* 0x000000011a00780c */ /* 0x000fe80003f06270 */
[----:B------:R-:W1:Y:S01]  /*54f0*/  LDC.64 R10, c[0x0][0xb18] ;  /* 0x0002c600ff0a7b82 */ /* 0x000e620000000a00 */
[----:B------:R-:W-:Y:S01]  /*5500*/  PRMT R0, RZ, 0x654, R0 ;  /* 0x00000654ff007816 */ /* 0x000fe20000000000 */
[----:B------:R-:W-:Y:S01]  /*5510*/  @!PT LDS RZ, [RZ] ;  /* 0x00000000fffff984 */ /* 0x000fe20000000800 */
[----:B------:R-:W-:Y:S01]  /*5520*/  @!PT LDS RZ, [RZ] ;  /* 0x00000000fffff984 */ /* 0x000fe20000000800 */
[----:B------:R-:W-:Y:S01]  /*5530*/  @!PT LDS RZ, [RZ] ;  /* 0x00000000fffff984 */ /* 0x000fe20000000800 */
[----:B------:R-:W-:Y:S01]  /*5540*/  @!PT LDS RZ, [RZ] ;  /* 0x00000000fffff984 */ /* 0x000fe20000000800 */
[----:B------:R2:W-:Y:S06]  /*5550*/  MEMBAR.ALL.CTA ;  /* 0x0000000000007992 */ /* 0x0005ec0000008000 */
[----:B--2---:R-:W2:Y:S01]  /*5560*/  FENCE.VIEW.ASYNC.S ;  /* 0x00000000000073c6 */ /* 0x004ea20000000000 */
[----:B------:R-:W1:Y:S08]  /*5570*/  @!P1 LDC R14, c[0x0][0xb20] ;  /* 0x0002c800ff0e9b82 */ /* 0x000e700000000800 */
[----:B------:R-:W1:Y:S01]  /*5580*/  @!P1 LDC R9, c[0x0][0xb0c] ;  /* 0x0002c300ff099b82 */ /* 0x000e620000000800 */
[----:B--2---:R2:W-:Y:S01]  /*5590*/  SYNCS.ARRIVE.TRANS64.RED.A1T0 RZ, [R0+URZ], RZ ;  /* 0x000000ff00ff79a7 */ /* 0x0045e200081004ff */
[----:B----4-:R-:W-:Y:S04]  /*55a0*/  LOP3.LUT P4, RZ, R18, 0x1, RZ, 0xc0, !PT ;  /* 0x0000000112ff7812 */ /* 0x010fe8000788c0ff */
[----:B------:R-:W-:Y:S09]  /*55b0*/  P2R R73, PR, RZ, 0x10 ;  /* 0x00000010ff497803 */ /* 0x000ff20000000000 */
[----:B------:R-:W-:Y:S02]  /*55c0*/  @P4 MOV R31, R16 ;  /* 0x00000010001f4202 */ /* 0x000fe40000000f00 */
[----:B------:R-:W-:Y:S01]  /*55d0*/  @P4 LOP3.LUT R29, R17, 0xffff, RZ, 0xc0, !PT ;  /* 0x0000ffff111d4812 */ /* 0x000fe200078ec0ff */
[----:B--23--:R-:W-:Y:S06]  /*55e0*/  @!P0 BRA `(.L_x_100) ;  /* 0x0000000000a48947 */ /* 0x00cfec0003800000 */
[----:B------:R-:W-:Y:S01]  /*55f0*/  IMAD.HI.U32 R36, R62, R25, RZ ;  /* 0x000000193e247227 */ /* 0x000fe200078e00ff */
[----:B------:R-:W-:Y:S02]  /*5600*/  ISETP.NE.AND P0, PT, R24, 0x1, PT ;  /* 0x000000011800780c */ /* 0x000fe40003f05270 */
[----:B------:R-:W-:Y:S01]  /*5610*/  ISETP.NE.AND P2, PT, R26, 0x1, PT ;  /* 0x000000011a00780c */ /* 0x000fe20003f45270 */
[-C--:B------:R-:W-:Y:S01]  /*5620*/  IMAD.HI.U32 R34, R63, R56.reuse, RZ ;  /* 0x000000383f227227 */ /* 0x080fe200078e00ff */
[----:B------:R-:W-:Y:S02]  /*5630*/  SHF.R.U32.HI R37, RZ, R61, R36 ;  /* 0x0000003dff257219 */ /* 0x000fe40000011624 */
[----:B------:R-:W-:Y:S01]  /*5640*/  ISETP.NE.AND P3, PT, R28, 0x1, PT ;  /* 0x000000011c00780c */ /* 0x000fe20003f65270 */
[----:B------:R-:W-:Y:S01]  /*5650*/  IMAD.HI.U32 R40, R29, R25, RZ ;  /* 0x000000191d287227 */ /* 0x000fe200078e00ff */
[----:B------:R-:W-:Y:S02]  /*5660*/  SHF.R.U32.HI R34, RZ, R57, R34 ;  /* 0x00000039ff227219 */ /* 0x000fe40000011622 */
[----:B------:R-:W-:Y:S01]  /*5670*/  SEL R3, R62, R37, !P0 ;  /* 0x000000253e037207 */ /* 0x000fe20004000000 */
[----:B------:R-:W-:Y:S01]  /*5680*/  IMAD.HI.U32 R38, R31, R56, RZ ;  /* 0x000000381f267227 */ /* 0x000fe200078e00ff */
[----:B------:R-:W-:Y:S03]  /*5690*/  SEL R7, R63, R34, !P3 ;  /* 0x000000223f077207 */ /* 0x000fe60005800000 */
[-C--:B------:R-:W-:Y:S01]  /*56a0*/  IMAD.HI.U32 R34, R3, R22.reuse, RZ ;  /* 0x0000001603227227 */ /* 0x080fe200078e00ff */
[----:B------:R-:W-:Y:S03]  /*56b0*/  SHF.R.U32.HI R38, RZ, R57, R38 ;  /* 0x00000039ff267219 */ /* 0x000fe60000011626 */
[----:B------:R-:W-:Y:S01]  /*56c0*/  IMAD.HI.U32 R36, R7, R22, RZ ;  /* 0x0000001607247227 */ /* 0x000fe200078e00ff */
[----:B------:R-:W-:Y:S02]  /*56d0*/  @P2 SHF.R.U32.HI R3, RZ, R23, R34 ;  /* 0x00000017ff032219 */ /* 0x000fe40000011622 */
[----:B------:R-:W-:Y:S02]  /*56e0*/  SHF.R.U32.HI R34, RZ, R61, R40 ;  /* 0x0000003dff227219 */ /* 0x000fe40000011628 */
[----:B------:R-:W-:Y:S01]  /*56f0*/  @P2 SHF.R.U32.HI R7, RZ, R23, R36 ;  /* 0x00000017ff072219 */ /* 0x000fe20000011624 */
[C---:B------:R-:W-:Y:S01]  /*5700*/  IMAD R2, R26.reuse, R3, RZ ;  /* 0x000000031a027224 */ /* 0x040fe200078e02ff */
[----:B------:R-:W-:Y:S02]  /*5710*/  SEL R5, R29, R34, !P0 ;  /* 0x000000221d057207 */ /* 0x000fe40004000000 */
[----:B------:R-:W-:Y:S01]  /*5720*/  SEL R3, R31, R38, !P3 ;  /* 0x000000261f037207 */ /* 0x000fe20005800000 */
[----:B------:R-:W-:Y:S01]  /*5730*/  IMAD R4, R26, R7, RZ ;  /* 0x000000071a047224 */ /* 0x000fe200078e02ff */
[C---:B------:R-:W-:Y:S01]  /*5740*/  ISETP.GE.AND P0, PT, R5.reuse, R2, PT ;  /* 0x000000020500720c */ /* 0x040fe20003f06270 */
[----:B------:R-:W-:Y:S03]  /*5750*/  IMAD.HI.U32 R6, R5, R22, RZ ;  /* 0x0000001605067227 */ /* 0x000fe600078e00ff */
[----:B------:R-:W-:Y:S01]  /*5760*/  ISETP.GE.OR P0, PT, R3, R4, P0 ;  /* 0x000000040300720c */ /* 0x000fe20000706670 */
[----:B------:R-:W-:Y:S01]  /*5770*/  IMAD.MOV R4, RZ, RZ, -R3 ;  /* 0x000000ffff047224 */ /* 0x000fe200078e0a03 */
[-C--:B------:R-:W-:Y:S03]  /*5780*/  SHF.R.U32.HI R6, RZ, R23.reuse, R6 ;  /* 0x00000017ff067219 */ /* 0x080fe60000011606 */
[----:B------:R-:W-:Y:S01]  /*5790*/  IMAD R31, R28, R4, R31 ;  /* 0x000000041c1f7224 */ /* 0x000fe200078e021f */
[----:B------:R-:W-:Y:S05]  /*57a0*/  SEL R15, R5, R6, !P2 ;  /* 0x00000006050f7207 */ /* 0x000fea0005000000 */
[----:B------:R-:W-:Y:S02]  /*57b0*/  IMAD.MOV R6, RZ, RZ, -R15 ;  /* 0x000000ffff067224 */ /* 0x000fe400078e0a0f */
[C---:B------:R-:W-:Y:S04]  /*57c0*/  @!P0 IMAD.HI.U32 R2, R3.reuse, R22, RZ ;  /* 0x0000001603028227 */ /* 0x040fe800078e00ff */
[----:B------:R-:W-:Y:S01]  /*57d0*/  IMAD R6, R26, R6, R5 ;  /* 0x000000061a067224 */ /* 0x000fe200078e0205 */
[----:B------:R-:W-:Y:S04]  /*57e0*/  @!P0 SHF.R.U32.HI R2, RZ, R23, R2 ;  /* 0x00000017ff028219 */ /* 0x000fe80000011602 */
[----:B------:R-:W-:Y:S02]  /*57f0*/  @!P0 SEL R0, R3, R2, !P2 ;  /* 0x0000000203008207 */ /* 0x000fe40005000000 */
[----:B------:R-:W-:Y:S02]  /*5800*/  IADD3 R2, PT, PT, -R5, RZ, RZ ;  /* 0x000000ff05027210 */ /* 0x000fe40007ffe1ff */
[----:B------:R-:W-:Y:S01]  /*5810*/  @!P0 IADD3 R8, PT, PT, R15, -R0, RZ ;  /* 0x800000000f088210 */ /* 0x000fe20007ffe0ff */
[----:B------:R-:W-:Y:S02]  /*5820*/  @!P0 IMAD R0, R7, R6, R0 ;  /* 0x0000000607008224 */ /* 0x000fe400078e0200 */
[----:B------:R-:W-:Y:S02]  /*5830*/  IMAD R29, R24, R2, R29 ;  /* 0x00000002181d7224 */ /* 0x000fe400078e021d */
[----:B------:R-:W-:Y:S02]  /*5840*/  @!P0 IMAD R5, R8, R26, R3 ;  /* 0x0000001a08058224 */ /* 0x000fe400078e0203 */
[----:B------:R-:W-:Y:S04]  /*5850*/  @!P0 IMAD.MOV.U32 R3, RZ, RZ, R0 ;  /* 0x000000ffff038224 */ /* 0x000fe800078e0000 */
[----:B------:R-:W-:Y:S02]  /*5860*/  IMAD R31, R3, R28, R31 ;  /* 0x0000001c031f7224 */ /* 0x000fe400078e021f */
[----:B------:R-:W-:Y:S07]  /*5870*/  IMAD R29, R5, R24, R29 ;  /* 0x00000018051d7224 */ /* 0x000fee00078e021d */
.L_x_100:
[----:B-1----:R-:W-:Y:S01]  /*5880*/  @!P1 ISETP.NE.AND P0, PT, R10, 0x1, PT ;  /* 0x000000010a00980c */ /* 0x002fe20003f05270 */
[----:B------:R-:W-:Y:S01]  /*5890*/  @!P1 IMAD.HI.U32 R3, R29, R11, RZ ;  /* 0x0000000b1d039227 */ /* 0x000fe200078e00ff */
[----:B------:R-:W-:Y:S01]  /*58a0*/  R2UR UR42, R21 ;  /* 0x00000000152a72ca */ /* 0x000fe200000e0000 */
[----:B------:R-:W-:Y:S01]  /*58b0*/  BSSY.RECONVERGENT B6, `(.L_x_101) ;  /* 0x0000031000067945 */ /* 0x000fe20003800200 */
[----:B------:R-:W-:Y:S01]  /*58c0*/  R2UR UR41, R20 ;  /* 0x00000000142972ca */ /* 0x000fe200000e0000 */
[----:B------:R-:W-:Y:S01]  /*58d0*/  @!P1 IMAD.HI.U32 R0, R31, R12, RZ ;  /* 0x0000000c1f009227 */ /* 0x000fe200078e00ff */
[----:B------:R-:W-:Y:S02]  /*58e0*/  @!P1 SHF.R.U32.HI R2, RZ, R14, R3 ;  /* 0x0000000eff029219 */ /* 0x000fe40000011603 */
[----:B------:R-:W-:Y:S01]  /*58f0*/  @!P1 ISETP.NE.AND P2, PT, R9, 0x1, PT ;  /* 0x000000010900980c */ /* 0x000fe20003f45270 */
[----:B------:R-:W-:Y:S01]  /*5900*/  VIADD R76, R76, 0x1 ;  /* 0x000000014c4c7836 */ /* 0x000fe20000000000 */
[----:B------:R-:W-:Y:S02]  /*5910*/  @!P1 SEL R2, R29, R2, !P0 ;  /* 0x000000021d029207 */ /* 0x000fe40004000000 */
[----:B------:R-:W-:Y:S02]  /*5920*/  @!P1 SHF.R.U32.HI R0, RZ, R13, R0 ;  /* 0x0000000dff009219 */ /* 0x000fe40000011600 */
[----:B------:R-:W-:Y:S01]  /*5930*/  LOP3.LUT P0, RZ, R67, 0x90, RZ, 0xc0, !PT ;  /* 0x0000009043ff7812 */ /* 0x000fe2000780c0ff */
[----:B------:R-:W-:Y:S01]  /*5940*/  USHF.L.U32 UR42, UR42, 0x6, URZ ;  /* 0x000000062a2a7899 */ /* 0x000fe200080006ff */
[----:B------:R-:W-:Y:S01]  /*5950*/  @!P1 SEL R3, R31, R0, !P2 ;  /* 0x000000001f039207 */ /* 0x000fe20005000000 */
[----:B------:R-:W-:Y:S01]  /*5960*/  USHF.L.U32 UR41, UR41, 0x7, URZ ;  /* 0x0000000729297899 */ /* 0x000fe200080006ff */
[----:B------:R-:W-:Y:S03]  /*5970*/  @P4 SHF.R.U32.HI R68, RZ, 0x10, R17 ;  /* 0x00000010ff444819 */ /* 0x000fe60000011611 */
[----:B------:R-:W-:Y:S02]  /*5980*/  @!P1 IMAD.IADD R0, R2, 0x1, -R3 ;  /* 0x0000000102009824 */ /* 0x000fe400078e0a03 */
[----:B------:R-:W-:Y:S02]  /*5990*/  @!P1 IMAD.IADD R2, R3, 0x1, -R2 ;  /* 0x0000000103029824 */ /* 0x000fe400078e0a02 */
[----:B------:R-:W-:Y:S02]  /*59a0*/  @!P1 IMAD R31, R0, R9, R31 ;  /* 0x00000009001f9224 */ /* 0x000fe400078e021f */
[----:B------:R-:W-:Y:S01]  /*59b0*/  @!P1 IMAD R29, R2, R10, R29 ;  /* 0x0000000a021d9224 */ /* 0x000fe200078e021d */
[----:B------:R-:W-:Y:S06]  /*59c0*/  @!P0 BRA `(.L_x_102) ;  /* 0x00000000007c8947 */ /* 0x000fec0003800000 */
[----:B------:R-:W1:Y:S01]  /*59d0*/  LDCU.64 UR8, c[0x4][0x80] ;  /* 0x01001000ff0877ac */ /* 0x000e620008000a00 */
[----:B------:R-:W-:Y:S01]  /*59e0*/  MOV R2, 0x0 ;  /* 0x0000000000027802 */ /* 0x000fe20000000f00 */
[----:B------:R-:W-:Y:S02]  /*59f0*/  HFMA2 R12, -RZ, RZ, 0, 5.9604644775390625e-08 ;  /* 0x00000001ff0c7431 */ /* 0x000fe400000001ff */
[----:B------:R-:W-:Y:S01]  /*5a00*/  IMAD.MOV.U32 R8, RZ, RZ, 0x70 ;  /* 0x00000070ff087424 */ /* 0x000fe200078e00ff */
[----:B------:R2:W3:Y:S01]  /*5a10*/  LDC.64 R14, c[0x4][R2] ;  /* 0x01000000020e7b82 */ /* 0x0004e20000000a00 */
[----:B------:R-:W4:Y:S01]  /*5a20*/  LDCU.64 UR6, c[0x4][0x88] ;  /* 0x01001100ff0677ac */ /* 0x000f220008000a00 */
[----:B------:R-:W-:Y:S01]  /*5a30*/  IMAD.MOV.U32 R13, RZ, RZ, RZ ;  /* 0x000000ffff0d7224 */ /* 0x000fe200078e00ff */
[----:B------:R-:W2:Y:S01]  /*5a40*/  LDCU.64 UR4, c[0x4][0x8] ;  /* 0x01000100ff0477ac */ /* 0x000ea20008000a00 */
[----:B-1----:R-:W-:Y:S01]  /*5a50*/  MOV R5, UR9 ;  /* 0x0000000900057c02 */ /* 0x002fe20008000f00 */
[----:B------:R-:W-:Y:S01]  /*5a60*/  IMAD.U32 R4, RZ, RZ, UR8 ;  /* 0x00000008ff047e24 */ /* 0x000fe2000f8e00ff */
[----:B----4-:R-:W-:Y:S01]  /*5a70*/  MOV R7, UR7 ;  /* 0x0000000700077c02 */ /* 0x010fe20008000f00 */
[----:B------:R-:W-:Y:S01]  /*5a80*/  IMAD.U32 R6, RZ, RZ, UR6 ;  /* 0x00000006ff067e24 */ /* 0x000fe2000f8e00ff */
[----:B--2---:R-:W-:Y:S01]  /*5a90*/  MOV R11, UR5 ;  /* 0x00000005000b7c02 */ /* 0x004fe20008000f00 */
[----:B------:R-:W-:Y:S02]  /*5aa0*/  IMAD.U32 R10, RZ, RZ, UR4 ;  /* 0x00000004ff0a7e24 */ /* 0x000fe4000f8e00ff */
[----:B------:R-:W-:Y:S07]  /*5ab0*/  LEPC R20, `(.L_x_103) ;  /* 0x000000001014794e */ /* 0x000fee0000000000 */
[----:B---3-5:R-:W-:Y:S05]  /*5ac0*/  CALL.ABS.NOINC R14 ;  /* 0x000000000e007343 */ /* 0x028fea0003c00000 */
.L_x_103:
[----:B------:R-:W1:Y:S01]  /*5ad0*/  LDCU.64 UR8, c[0x4][0x80] ;  /* 0x01001000ff0877ac */ /* 0x000e620008000a00 */
[----:B------:R-:W2:Y:S01]  /*5ae0*/  LDC.64 R2, c[0x4][R2] ;  /* 0x0100000002027b82 */ /* 0x000ea20000000a00 */
[----:B------:R-:W-:Y:S02]  /*5af0*/  HFMA2 R12, -RZ, RZ, 0, 5.9604644775390625e-08 ;  /* 0x00000001ff0c7431 */ /* 0x000fe400000001ff */
[----:B------:R-:W-:Y:S02]  /*5b00*/  IMAD.MOV.U32 R8, RZ, RZ, 0x70 ;  /* 0x00000070ff087424 */ /* 0x000fe400078e00ff */
[----:B------:R-:W-:Y:S01]  /*5b10*/  IMAD.MOV.U32 R13, RZ, RZ, RZ ;  /* 0x000000ffff0d7224 */ /* 0x000fe200078e00ff */
[----:B------:R-:W3:Y:S01]  /*5b20*/  LDCU.64 UR6, c[0x4][0x88] ;  /* 0x01001100ff0677ac */ /* 0x000ee20008000a00 */
[----:B------:R-:W4:Y:S01]  /*5b30*/  LDCU.64 UR4, c[0x4][0x8] ;  /* 0x01000100ff0477ac */ /* 0x000f220008000a00 */
[----:B-1----:R-:W-:Y:S02]  /*5b40*/  MOV R4, UR8 ;  /* 0x0000000800047c02 */ /* 0x002fe40008000f00 */
[----:B------:R-:W-:Y:S02]  /*5b50*/  MOV R5, UR9 ;  /* 0x0000000900057c02 */ /* 0x000fe40008000f00 */
[----:B---3--:R-:W-:Y:S01]  /*5b60*/  MOV R7, UR7 ;  /* 0x0000000700077c02 */ /* 0x008fe20008000f00 */
[----:B------:R-:W-:Y:S01]  /*5b70*/  IMAD.U32 R6, RZ, RZ, UR6 ;  /* 0x00000006ff067e24 */ /* 0x000fe2000f8e00ff */
[----:B----4-:R-:W-:Y:S01]  /*5b80*/  MOV R11, UR5 ;  /* 0x00000005000b7c02 */ /* 0x010fe20008000f00 */
[----:B------:R-:W-:Y:S02]  /*5b90*/  IMAD.U32 R10, RZ, RZ, UR4 ;  /* 0x00000004ff0a7e24 */ /* 0x000fe4000f8e00ff */
[----:B------:R-:W-:Y:S07]  /*5ba0*/  LEPC R20, `(.L_x_102) ;  /* 0x000000001014794e */ /* 0x000fee0000000000 */
[----:B--2---:R-:W-:Y:S05]  /*5bb0*/  CALL.ABS.NOINC R2 ;  /* 0x0000000002007343 */ /* 0x004fea0003c00000 */
.L_x_102:
[----:B------:R-:W-:Y:S05]  /*5bc0*/  BSYNC.RECONVERGENT B6 ;  /* 0x0000000000067941 */ /* 0x000fea0003800200 */
.L_x_101:
[----:B------:R-:W-:Y:S01]  /*5bd0*/  ISETP.NE.U32.AND P4, PT, R54, RZ, PT ;  /* 0x000000ff3600720c */ /* 0x000fe20003f85070 */
[----:B------:R-:W-:Y:S01]  /*5be0*/  UISETP.NE.AND UP2, UPT, UR50, URZ, UPT ;  /* 0x000000ff3200728c */ /* 0x000fe2000bf45270 */
[----:B------:R-:W-:Y:S01]  /*5bf0*/  ISETP.NE.U32.AND P2, PT, RZ, UR38, PT ;  /* 0x00000026ff007c0c */ /* 0x000fe2000bf45070 */
[----:B------:R-:W-:Y:S01]  /*5c00*/  UISETP.NE.U32.AND UP1, UPT, UR44, URZ, UPT ;  /* 0x000000ff2c00728c */ /* 0x000fe2000bf25070 */
[----:B------:R-:W-:Y:S01]  /*5c10*/  ISETP.NE.AND.EX P4, PT, R55, RZ, PT, P4 ;  /* 0x000000ff3700720c */ /* 0x000fe20003f85340 */
[----:B------:R-:W-:Y:S01]  /*5c20*/  UPLOP3.LUT UP0, UPT, UPT, UPT, UPT, 0x40, 0x4 ;  /* 0x000000000004789c */ /* 0x000fe20003f0e870 */
[----:B------:R-:W-:Y:S01]  /*5c30*/  ISETP.NE.AND.EX P2, PT, RZ, UR39, PT, P2 ;  /* 0x00000027ff007c0c */ /* 0x000fe2000bf45320 */
[----:B------:R-:W-:Y:S01]  /*5c40*/  UISETP.NE.AND.EX UP1, UPT, UR45, URZ, UPT, UP1 ;  /* 0x000000ff2d00728c */ /* 0x000fe2000bf25310 */
[----:B------:R-:W-:Y:S04]  /*5c50*/  PLOP3.LUT P1, PT, PT, PT, UP2, 0x80, 0x8 ;  /* 0x000000000008781c */ /* 0x000fe80003f2f028 */
[----:B------:R-:W-:Y:S06]  /*5c60*/  @UP2 UPLOP3.LUT UP0, UPT, UPT, UPT, UP1, 0x80, 0x8 ;  /* 0x000000000008289c */ /* 0x000fec0003f0f010 */
[----:B------:R-:W-:Y:S01]  /*5c70*/  PLOP3.LUT P0, PT, PT, PT, UP0, 0x80, 0x8 ;  /* 0x000000000008781c */ /* 0x000fe20003f0f008 */
[----:B------:R-:W-:Y:S01]  /*5c80*/  @!UPT UIADD3 URZ, UPT, UPT, URZ, URZ, URZ ;  /* 0x000000fffffff290 */ /* 0x000fe2000fffe0ff */
[----:B------:R-:W-:Y:S11]  /*5c90*/  BRA.U !UP1, `(.L_x_104) ;  /* 0x0000000109387547 */ /* 0x000ff6000b800000 */
[----:B------:R-:W-:Y:S01]  /*5ca0*/  UISETP.NE.U32.AND UP0, UPT, UR38, URZ, UPT ;  /* 0x000000ff2600728c */ /* 0x000fe2000bf05070 */
[----:B------:R-:W-:Y:S02]  /*5cb0*/  HFMA2 R0, -RZ, RZ, 0, 5.9604644775390625e-08 ;  /* 0x00000001ff007431 */ /* 0x000fe400000001ff */
[----:B------:R-:W-:Y:S01]  /*5cc0*/  IMAD.MOV.U32 R59, RZ, RZ, 0x1 ;  /* 0x00000001ff3b7424 */ /* 0x000fe200078e00ff */
[----:B------:R-:W-:Y:S06]  /*5cd0*/  UISETP.NE.AND.EX UP0, UPT, UR39, URZ, UPT, UP0 ;  /* 0x000000ff2700728c */ /* 0x000fec000bf05300 */
[----:B------:R-:W-:Y:S05]  /*5ce0*/  PLOP3.LUT P3, PT, PT, PT, UP0, 0x80, 0x8 ;  /* 0x000000000008781c */ /* 0x000fea0003f6f008 */
[----:B------:R-:W1:Y:S01]  /*5cf0*/  @UP0 LDCU.64 UR6, c[0x0][0x888] ;  /* 0x00011100ff0607ac */ /* 0x000e620008000a00 */
[----:B------:R-:W-:Y:S07]  /*5d00*/  @UP0 UIMAD UR4, UR36, UR44, URZ ;  /* 0x0000002c240402a4 */ /* 0x000fee000f8e02ff */
[----:B------:R-:W-:Y:S01]  /*5d10*/  @!P3 PRMT R59, R0, 0x7610, R59 ;  /* 0x00007610003bb816 */ /* 0x000fe2000000003b */
[----:B-1----:R-:W-:Y:S03]  /*5d20*/  @UP0 UIMAD.WIDE UR6, UR4, 0x4, UR6 ;  /* 0x00000004040608a5 */ /* 0x002fe6000f8e0206 */
[----:B------:R-:W1:Y:S03]  /*5d30*/  @!UP0 LDCU UR4, c[0x0][0x880] ;  /* 0x00011000ff0487ac */ /* 0x000e660008000800 */
[----:B------:R-:W-:Y:S01]  /*5d40*/  IMAD.U32 R2, RZ, RZ, UR6 ;  /* 0x00000006ff027e24 */ /* 0x000fe2000f8e00ff */
[----:B------:R-:W-:Y:S05]  /*5d50*/  MOV R3, UR7 ;  /* 0x0000000700037c02 */ /* 0x000fea0008000f00 */
[----:B-----5:R2:W5:Y:S02]  /*5d60*/  @P3 LDG.E R35, desc[UR46][R2.64] ;  /* 0x0000002e02233981 */ /* 0x020564000c1e1900 */
[----:B-12---:R-:W-:Y:S02]  /*5d70*/  @!P3 IMAD.U32 R35, RZ, RZ, UR4 ;  /* 0x00000004ff23be24 */ /* 0x006fe4000f8e00ff */
.L_x_104:
[----:B------:R-:W-:Y:S05]  /*5d80*/  @!P4 BRA `(.L_x_105) ;  /* 0x000000000020c947 */ /* 0x000fea0003800000 */
[----:B------:R-:W-:Y:S04]  /*5d90*/  ISETP.NE.U32.AND P3, PT, R52, RZ, PT ;  /* 0x000000ff3400720c */ /* 0x000fe80003f65070 */
[----:B------:R-:W-:Y:S11]  /*5da0*/  ISETP.NE.AND.EX P3, PT, R53, RZ, PT, P3 ;  /* 0x000000ff3500720c */ /* 0x000ff60003f65330 */
[----:B------:R-:W-:Y:S02]  /*5db0*/  @!UPT UIADD3 URZ, UPT, UPT, URZ, URZ, URZ ;  /* 0x000000fffffff290 */ /* 0x000fe4000fffe0ff */
[----:B------:R-:W1:Y:S01]  /*5dc0*/  @P3 LDC.64 R2, c[0x0][0x8a8] ;  /* 0x00022a00ff023b82 */ /* 0x000e620000000a00 */
[----:B------:R-:W-:Y:S04]  /*5dd0*/  @P3 IMAD R0, R54, UR36, RZ ;  /* 0x0000002436003c24 */ /* 0x000fe8000f8e02ff */
[----:B-1----:R-:W-:Y:S05]  /*5de0*/  @P3 IMAD.WIDE R2, R0, 0x4, R2 ;  /* 0x0000000400023825 */ /* 0x002fea00078e0202 */
[----:B-----5:R1:W5:Y:S02]  /*5df0*/  @P3 LDG.E R32, desc[UR46][R2.64] ;  /* 0x0000002e02203981 */ /* 0x020364000c1e1900 */
[----:B-1----:R-:W2:Y:S02]  /*5e00*/  @!P3 LDC R32, c[0x0][0x8a0] ;  /* 0x00022800ff20bb82 */ /* 0x002ea40000000800 */
.L_x_105:
[----:B-----5:R-:W-:Y:S01]  /*5e10*/  FSETP.NEU.AND P3, PT, R35, RZ, PT ;  /* 0x000000ff2300720b */ /* 0x020fe20003f6d000 */
[----:B------:R-:W-:Y:S01]  /*5e20*/  IMAD.SHL.U32 R77, R64, 0x2, RZ ;  /* 0x00000002404d7824 */ /* 0x000fe200078e00ff */
[----:B------:R-:W-:Y:S01]  /*5e30*/  SEL R5, RZ, 0xffffffff, P2 ;  /* 0xffffffffff057807 */ /* 0x000fe20001000000 */
[----:B------:R-:W-:Y:S01]  /*5e40*/  BSSY B1, `(.L_x_106) ;  /* 0x0000034000017945 */ /* 0x000fe20003800000 */
[----:B------:R-:W-:Y:S01]  /*5e50*/  @P1 LOP3.LUT P2, RZ, R59, 0xff, RZ, 0xc0, !PT ;  /* 0x000000ff3bff1812 */ /* 0x000fe2000784c0ff */
[----:B------:R-:W-:Y:S01]  /*5e60*/  IMAD.MOV.U32 R39, RZ, RZ, 0x1 ;  /* 0x00000001ff277424 */ /* 0x000fe200078e00ff */
[----:B------:R-:W-:Y:S01]  /*5e70*/  @P1 SEL R0, RZ, 0xffffffff, P3 ;  /* 0xffffffffff001807 */ /* 0x000fe20001800000 */
[C---:B------:R-:W-:Y:S01]  /*5e80*/  IMAD R34, R30.reuse, 0x40, R33 ;  /* 0x000000401e227824 */ /* 0x040fe200078e0221 */
[----:B------:R-:W-:Y:S01]  /*5e90*/  LOP3.LUT R71, R71, 0x1, RZ, 0x3c, !PT ;  /* 0x0000000147477812 */ /* 0x000fe200078e3cff */
[----:B------:R-:W-:Y:S01]  /*5ea0*/  IMAD.MOV.U32 R38, RZ, RZ, RZ ;  /* 0x000000ffff267224 */ /* 0x000fe200078e00ff */
[----:B------:R-:W-:Y:S02]  /*5eb0*/  @P0 SEL R0, R5, R0, !P2 ;  /* 0x0000000005000207 */ /* 0x000fe40005000000 */
[----:B------:R-:W-:Y:S02]  /*5ec0*/  CS2R R50, SRZ ;  /* 0x0000000000327805 */ /* 0x000fe4000001ff00 */
[----:B------:R-:W-:Y:S02]  /*5ed0*/  LEA R74, R30, UR48, 0x3 ;  /* 0x000000301e4a7c11 */ /* 0x000fe4000f8e18ff */
[----:B------:R-:W-:Y:S02]  /*5ee0*/  CS2R R48, SRZ ;  /* 0x0000000000307805 */ /* 0x000fe4000001ff00 */
[----:B------:R-:W-:Y:S02]  /*5ef0*/  @P1 LOP3.LUT R0, R0, 0x1, RZ, 0xc0, !PT ;  /* 0x0000000100001812 */ /* 0x000fe400078ec0ff */
[----:B------:R-:W-:Y:S02]  /*5f00*/  CS2R R42, SRZ ;  /* 0x00000000002a7805 */ /* 0x000fe4000001ff00 */
[----:B------:R-:W-:Y:S02]  /*5f10*/  SHF.L.U32 R3, R70, 0x1f, RZ ;  /* 0x0000001f46037819 */ /* 0x000fe400000006ff */
[----:B------:R-:W-:Y:S02]  /*5f20*/  CS2R R40, SRZ ;  /* 0x0000000000287805 */ /* 0x000fe4000001ff00 */
[----:B------:R-:W-:Y:S01]  /*5f30*/  ISETP.NE.U32.OR P5, PT, R0, 0x1, !P1 ;  /* 0x000000010000780c */ /* 0x000fe20004fa5470 */
[----:B------:R-:W-:Y:S01]  /*5f40*/  VIADD R82, R77, UR48 ;  /* 0x000000304d527c36 */ /* 0x000fe20008000000 */
[----:B------:R-:W-:Y:S02]  /*5f50*/  PLOP3.LUT P2, PT, PT, PT, UP1, 0x80, 0x8 ;  /* 0x000000000008781c */ /* 0x000fe40003f4f018 */
[----:B------:R-:W-:Y:S02]  /*5f60*/  SEL R0, RZ, 0xffffffff, P3 ;  /* 0xffffffffff007807 */ /* 0x000fe40001800000 */
[----:B------:R-:W-:Y:S02]  /*5f70*/  LOP3.LUT P3, R75, R59, 0xff, RZ, 0xc0, !PT ;  /* 0x000000ff3b4b7812 */ /* 0x000fe4000786c0ff */
[----:B------:R-:W-:Y:S05]  /*5f80*/  P2R R78, PR, RZ, 0x20 ;  /* 0x00000020ff4e7803 */ /* 0x000fea0000000000 */
[----:B------:R-:W-:Y:S02]  /*5f90*/  @P5 SHF.L.U32 R2, R71, 0x1f, RZ ;  /* 0x0000001f47025819 */ /* 0x000fe400000006ff */
[----:B------:R-:W-:Y:S02]  /*5fa0*/  @P2 SEL R0, R5, R0, !P3 ;  /* 0x0000000005002207 */ /* 0x000fe40005800000 */
[----:B------:R-:W1:Y:S02]  /*5fb0*/  @P5 SYNCS.PHASECHK.TRANS64.TRYWAIT P1, [UR48+0x20], R2 ;  /* 0x00002002ff0055a7 */ /* 0x000e640008021130 */
[----:B------:R-:W-:Y:S04]  /*5fc0*/  LOP3.LUT R0, R0, 0x1, RZ, 0xc0, !PT ;  /* 0x0000000100007812 */ /* 0x000fe800078ec0ff */
[----:B------:R-:W-:Y:S04]  /*5fd0*/  ISETP.NE.U32.AND P4, PT, R0, 0x1, PT ;  /* 0x000000010000780c */ /* 0x000fe80003f85070 */
[----:B------:R-:W-:Y:S01]  /*5fe0*/  P2R R80, PR, RZ, 0x10 ;  /* 0x00000010ff507803 */ /* 0x000fe20000000000 */
[----:B------:R3:W4:Y:S01]  /*5ff0*/  SYNCS.PHASECHK.TRANS64.TRYWAIT P0, [R74+URZ+0x90], R3 ;  /* 0x000090034a0075a7 */ /* 0x00072200080011ff */
[----:B-1----:R-:W-:Y:S01]  /*6000*/  @P5 SEL R39, RZ, 0x1, !P1 ;  /* 0x00000001ff275807 */ /* 0x002fe20004800000 */
[----:B---3--:R-:W-:Y:S06]  /*6010*/  @!P5 BRA `(.L_x_107) ;  /* 0x000000000058d947 */ /* 0x008fec0003800000 */
[C---:B------:R-:W-:Y:S01]  /*6020*/  VIADD R0, R82.reuse, 0x200 ;  /* 0x0000020052007836 */ /* 0x040fe20000000000 */
[----:B------:R-:W-:Y:S01]  /*6030*/  LOP3.LUT P5, RZ, R65, 0x40, RZ, 0xc0, !PT ;  /* 0x0000004041ff7812 */ /* 0x000fe200078ac0ff */
[----:B------:R-:W-:Y:S01]  /*6040*/  BSSY B0, `(.L_x_108) ;  /* 0x000000e000007945 */ /* 0x000fe20003800000 */
[----:B------:R-:W-:Y:S01]  /*6050*/  ISETP.NE.AND P2, PT, R39, RZ, PT ;  /* 0x000000ff2700720c */ /* 0x000fe20003f45270 */
[----:B------:R-:W-:Y:S01]  /*6060*/  @P4 VIADD R2, R82, 0x210 ;  /* 0x0000021052024836 */ /* 0x000fe20000000000 */
[----:B------:R-:W-:Y:S01]  /*6070*/  PLOP3.LUT P1, PT, PT, PT, PT, 0x8, 0x80 ;  /* 0x000000000080781c */ /* 0x000fe20003f2e170 */
[----:B------:R-:W-:Y:S01]  /*6080*/  IMAD.MOV.U32 R51, RZ, RZ, RZ ;  /* 0x000000ffff337224 */ /* 0x000fe200078e00ff */
[----:B------:R-:W-:Y:S02]  /*6090*/  @P4 PLOP3.LUT P1, PT, P5, PT, PT, 0x80, 0x8 ;  /* 0x000000000008481c */ /* 0x000fe40002f2f070 */
[----:B------:R-:W-:Y:S02]  /*60a0*/  CS2R R48, SRZ ;  /* 0x0000000000307805 */ /* 0x000fe4000001ff00 */
[----:B------:R-:W-:Y:S02]  /*60b0*/  CS2R R42, SRZ ;  /* 0x00000000002a7805 */ /* 0x000fe4000001ff00 */
[----:B------:R-:W-:Y:S07]  /*60c0*/  CS2R R40, SRZ ;  /* 0x0000000000287805 */ /* 0x000fee000001ff00 */
[----:B------:R-:W-:Y:S01]  /*60d0*/  @P1 VIADD R2, R0, 0xfffffff0 ;  /* 0xfffffff000021836 */ /* 0x000fe20000000000 */
[----:B------:R-:W-:Y:S06]  /*60e0*/  @P2 BRA `(.L_x_109) ;  /* 0x00000000000c2947 */ /* 0x000fec0003800000 */
[----:B------:R-:W-:Y:S04]  /*60f0*/  SHF.L.U32 R5, R71, 0x1f, RZ ;  /* 0x0000001f47057819 */ /* 0x000fe800000006ff */
[----:B------:R-:W1:Y:S02]  /*6100*/  SYNCS.PHASECHK.TRANS64.TRYWAIT P1, [UR48+0x20], R5 ;  /* 0x00002005ff0075a7 */ /* 0x000e640008021130 */
[----:B-1----:R-:W-:Y:S05]  /*6110*/  @!P1 BRA `(.L_x_110) ;  /* 0x0000003000049947 */ /* 0x002fea0003800000 */
.L_x_109:
[----:B------:R-:W-:Y:S05]  /*6120*/  BSYNC B0 ;  /* 0x0000000000007941 */ /* 0x000fea0003800000 */
.L_x_108:
[----:B------:R-:W-:Y:S01]  /*6130*/  ISETP.NE.AND P1, PT, R80, RZ, PT ;  /* 0x000000ff5000720c */ /* 0x000fe20003f25270 */
[----:B------:R-:W-:Y:S11]  /*6140*/  HFMA2 R38, -RZ, RZ, 0, 5.9604644775390625e-08 ;  /* 0x00000001ff267431 */ /* 0x000ff600000001ff */
[----:B------:R-:W-:Y:S01]  /*6150*/  @!UPT UIADD3 URZ, UPT, UPT, URZ, URZ, URZ ;  /* 0x000000fffffff290 */ /* 0x000fe2000fffe0ff */
[----:B------:R3:W1:Y:S04]  /*6160*/  @P1 LDS.128 R48, [R2] ;  /* 0x0000000002301984 */ /* 0x0006680000000c00 */
[----:B------:R3:W1:Y:S02]  /*6170*/  @P1 LDS.128 R40, [R77+UR48+0x200] ;  /* 0x000200304d281984 */ /* 0x0006640008000c00 */
.L_x_107:
[----:B------:R-:W-:Y:S05]  /*6180*/  BSYNC B1 ;  /* 0x0000000000017941 */ /* 0x000fea0003800000 */
.L_x_106:
[----:B-1----:R-:W-:Y:S04]  /*6190*/  SHF.R.U32.HI R5, RZ, 0x15, R34 ;  /* 0x00000015ff057819 */ /* 0x002fe80000011622 */
[----:B------:R-:W-:Y:S01]  /*61a0*/  LOP3.LUT P1, RZ, R5, 0x3, R66, 0x48, !PT ;  /* 0x0000000305ff7812 */ /* 0x000fe20007824842 */
[----:B------:R-:W-:Y:S01]  /*61b0*/  @!UPT UIADD3 URZ, UPT, UPT, URZ, URZ, URZ ;  /* 0x000000fffffff290 */ /* 0x000fe2000fffe0ff */
[----:B----4-:R-:W-:Y:S11]  /*61c0*/  @P0 BRA `(.L_x_111) ;  /* 0x0000000000080947 */ /* 0x010ff60003800000 */
[----:B------:R-:W1:Y:S02]  /*61d0*/  SYNCS.PHASECHK.TRANS64.TRYWAIT P0, [R74+URZ+0x90], R3 ;  /* 0x000090034a0075a7 */ /* 0x000e6400080011ff */
[----:B-1----:R-:W-:Y:S05]  /*61e0*/  @!P0 BRA `(.L_x_112) ;  /* 0x0000002c00e88947 */ /* 0x002fea0003800000 */
.L_x_111:
[----:B------:R-:W-:Y:S05]  /*61f0*/  @!P1 BRA `(.L_x_113) ;  /* 0x0000000000409947 */ /* 0x000fea0003800000 */
[----:B------:R-:W4:Y:S01]  /*6200*/  LDCU.64 UR8, c[0x4][0x70] ;  /* 0x01000e00ff0877ac */ /* 0x000f220008000a00 */
[----:B-1----:R-:W-:Y:S01]  /*6210*/  MOV R3, 0x0 ;  /* 0x0000000000037802 */ /* 0x002fe20000000f00 */
[----:B------:R-:W-:Y:S02]  /*6220*/  HFMA2 R12, -RZ, RZ, 0, 5.9604644775390625e-08 ;  /* 0x00000001ff0c7431 */ /* 0x000fe400000001ff */
[----:B------:R-:W-:Y:S02]  /*6230*/  IMAD.MOV.U32 R8, RZ, RZ, 0x192 ;  /* 0x00000192ff087424 */ /* 0x000fe400078e00ff */
[----:B------:R-:W-:Y:S01]  /*6240*/  IMAD.MOV.U32 R13, RZ, RZ, RZ ;  /* 0x000000ffff0d7224 */ /* 0x000fe200078e00ff */
[----:B------:R-:W1:Y:S01]  /*6250*/  LDCU.64 UR6, c[0x4][0x78] ;  /* 0x01000f00ff0677ac */ /* 0x000e620008000a00 */
[----:B---3--:R-:W3:Y:S01]  /*6260*/  LDC.64 R2, c[0x4][R3] ;  /* 0x0100000003027b82 */ /* 0x008ee20000000a00 */
[----:B------:R-:W5:Y:S01]  /*6270*/  LDCU.64 UR4, c[0x4][0x10] ;  /* 0x01000200ff0477ac */ /* 0x000f620008000a00 */
[----:B----4-:R-:W-:Y:S01]  /*6280*/  MOV R5, UR9 ;  /* 0x0000000900057c02 */ /* 0x010fe20008000f00 */
[----:B------:R-:W-:Y:S01]  /*6290*/  IMAD.U32 R4, RZ, RZ, UR8 ;  /* 0x00000008ff047e24 */ /* 0x000fe2000f8e00ff */
[----:B-1----:R-:W-:Y:S01]  /*62a0*/  MOV R7, UR7 ;  /* 0x0000000700077c02 */ /* 0x002fe20008000f00 */
[----:B------:R-:W-:Y:S01]  /*62b0*/  IMAD.U32 R6, RZ, RZ, UR6 ;  /* 0x00000006ff067e24 */ /* 0x000fe2000f8e00ff */
[----:B-----5:R-:W-:Y:S01]  /*62c0*/  MOV R11, UR5 ;  /* 0x00000005000b7c02 */ /* 0x020fe20008000f00 */
[----:B------:R-:W-:Y:S02]  /*62d0*/  IMAD.U32 R10, RZ, RZ, UR4 ;  /* 0x00000004ff0a7e24 */ /* 0x000fe4000f8e00ff */
[----:B------:R-:W-:Y:S07]  /*62e0*/  LEPC R20, `(.L_x_113) ;  /* 0x000000001014794e */ /* 0x000fee0000000000 */
[----:B--23--:R-:W-:Y:S05]  /*62f0*/  CALL.ABS.NOINC R2 ;  /* 0x0000000002007343 */ /* 0x00cfea0003c00000 */
.L_x_113:
[----:B------:R-:W-:Y:S05]  /*6300*/  WARPSYNC.ALL ;  /* 0x0000000000007948 */ /* 0x000fea0003800000 */
[----:B------:R-:W-:Y:S01]  /*6310*/  R2UR UR4, R34 ;  /* 0x00000000220472ca */ /* 0x000fe200000e0000 */
[--C-:B------:R-:W-:Y:S01]  /*6320*/  HADD2.F32 R20, -RZ, R40.reuse.H0_H0 ;  /* 0x20000028ff147230 */ /* 0x100fe20000004100 */
[----:B------:R-:W-:Y:S01]  /*6330*/  MOV R81, 0x10 ;  /* 0x0000001000517802 */ /* 0x000fe20000000f00 */
[----:B------:R-:W-:Y:S01]  /*6340*/  HADD2.F32 R21, -RZ, R40.H1_H1 ;  /* 0x30000028ff157230 */ /* 0x000fe20000004100 */
[----:B------:R-:W-:Y:S01]  /*6350*/  LOP3.LUT P6, RZ, R65, 0x40, RZ, 0xc0, !PT ;  /* 0x0000004041ff7812 */ /* 0x000fe200078cc0ff */
[----:B------:R-:W-:Y:S01]  /*6360*/  HADD2.F32 R36, -RZ, R41.H1_H1 ;  /* 0x30000029ff247230 */ /* 0x000fe20000004100 */
[----:B------:R-:W-:Y:S01]  /*6370*/  ISETP.NE.AND P0, PT, R72, RZ, PT ;  /* 0x000000ff4800720c */ /* 0x000fe20003f05270 */
[----:B------:R-:W-:Y:S01]  /*6380*/  HADD2.F32 R37, -RZ, R43.H0_H0 ;  /* 0x2000002bff257230 */ /* 0x000fe20000004100 */
[----:B------:R-:W-:Y:S01]  /*6390*/  SEL R81, R81, 0xfffffff0, !P6 ;  /* 0xfffffff051517807 */ /* 0x000fe20007000000 */
[----:B------:R-:W-:Y:S03]  /*63a0*/  BSSY.RECONVERGENT B0, `(.L_x_114) ;  /* 0x000004f000007945 */ /* 0x000fe60003800200 */
[----:B------:R-:W-:Y:S01]  /*63b0*/  IADD3 R79, PT, PT, R82, R81, RZ ;  /* 0x00000051524f7210 */ /* 0x000fe20007ffe0ff */
[----:B------:R-:W2:Y:S02]  /*63c0*/  LDTM.x16 R4, tmem[UR4] ;  /* 0x00000004000479ee */ /* 0x000ea40008240000 */
[C---:B--2---:R-:W-:Y:S01]  /*63d0*/  FMUL R0, R32.reuse, R4 ;  /* 0x0000000420007220 */ /* 0x044fe20000400000 */
[C---:B---3--:R-:W-:Y:S01]  /*63e0*/  FMUL R2, R32.reuse, R5 ;  /* 0x0000000520027220 */ /* 0x048fe20000400000 */
[C---:B-1----:R-:W-:Y:S01]  /*63f0*/  FMUL R3, R32.reuse, R6 ;  /* 0x0000000620037220 */ /* 0x042fe20000400000 */
[C---:B------:R-:W-:Y:S01]  /*6400*/  FMUL R7, R32.reuse, R7 ;  /* 0x0000000720077220 */ /* 0x040fe20000400000 */
[C---:B------:R-:W-:Y:S01]  /*6410*/  FFMA R0, R35.reuse, R20, R0 ;  /* 0x0000001423007223 */ /* 0x040fe20000000000 */
[----:B------:R-:W-:Y:S02]  /*6420*/  HADD2.F32 R20, -RZ, R41.H0_H0 ;  /* 0x20000029ff147230 */ /* 0x000fe40000004100 */
[C---:B------:R-:W-:Y:S01]  /*6430*/  FFMA R2, R35.reuse, R21, R2 ;  /* 0x0000001523027223 */ /* 0x040fe20000000002 */
[--C-:B------:R-:W-:Y:S02]  /*6440*/  HADD2.F32 R21, -RZ, R42.reuse.H0_H0 ;  /* 0x2000002aff157230 */ /* 0x100fe40000004100 */
[C---:B------:R-:W-:Y:S01]  /*6450*/  FMUL R4, R32.reuse, R8 ;  /* 0x0000000820047220 */ /* 0x040fe20000400000 */
[C---:B------:R-:W-:Y:S01]  /*6460*/  FMUL R5, R32.reuse, R9 ;  /* 0x0000000920057220 */ /* 0x040fe20000400000 */
[C---:B------:R-:W-:Y:S01]  /*6470*/  FFMA R3, R35.reuse, R20, R3 ;  /* 0x0000001423037223 */ /* 0x040fe20000000003 */
[----:B------:R-:W-:Y:S02]  /*6480*/  HADD2.F32 R20, -RZ, R42.H1_H1 ;  /* 0x3000002aff147230 */ /* 0x000fe40000004100 */
[C---:B------:R-:W-:Y:S01]  /*6490*/  FFMA R7, R35.reuse, R36, R7 ;  /* 0x0000002423077223 */ /* 0x040fe20000000007 */
[C---:B------:R-:W-:Y:S01]  /*64a0*/  FMUL R6, R32.reuse, R10 ;  /* 0x0000000a20067220 */ /* 0x040fe20000400000 */
[----:B------:R-:W-:Y:S02]  /*64b0*/  HADD2.F32 R36, -RZ, R43.H1_H1 ;  /* 0x3000002bff247230 */ /* 0x000fe40000004100 */
[C---:B------:R-:W-:Y:S01]  /*64c0*/  FMUL R11, R32.reuse, R11 ;  /* 0x0000000b200b7220 */ /* 0x040fe20000400000 */
[C---:B------:R-:W-:Y:S01]  /*64d0*/  FFMA R4, R35.reuse, R21, R4 ;  /* 0x0000001523047223 */ /* 0x040fe20000000004 */
[C---:B------:R-:W-:Y:S01]  /*64e0*/  FFMA R5, R35.reuse, R20, R5 ;  /* 0x0000001423057223 */ /* 0x040fe20000000005 */
[C---:B------:R-:W-:Y:S01]  /*64f0*/  FFMA R6, R35.reuse, R37, R6 ;  /* 0x0000002523067223 */ /* 0x040fe20000000006 */
[--C-:B------:R-:W-:Y:S02]  /*6500*/  HADD2.F32 R20, -RZ, R48.reuse.H0_H0 ;  /* 0x20000030ff147230 */ /* 0x100fe40000004100 */
[C---:B------:R-:W-:Y:S01]  /*6510*/  FFMA R11, R35.reuse, R36, R11 ;  /* 0x00000024230b7223 */ /* 0x040fe2000000000b */
[C---:B------:R-:W-:Y:S01]  /*6520*/  FMUL R8, R32.reuse, R12 ;  /* 0x0000000c20087220 */ /* 0x040fe20000400000 */
[----:B------:R-:W-:Y:S02]  /*6530*/  HADD2.F32 R36, -RZ, R48.H1_H1 ;  /* 0x30000030ff247230 */ /* 0x000fe40000004100 */
[C---:B------:R-:W-:Y:S01]  /*6540*/  FMUL R9, R32.reuse, R13 ;  /* 0x0000000d20097220 */ /* 0x040fe20000400000 */
[--C-:B------:R-:W-:Y:S02]  /*6550*/  HADD2.F32 R21, -RZ, R49.reuse.H0_H0 ;  /* 0x20000031ff157230 */ /* 0x100fe40000004100 */
[C---:B------:R-:W-:Y:S01]  /*6560*/  FMUL R10, R32.reuse, R14 ;  /* 0x0000000e200a7220 */ /* 0x040fe20000400000 */
[C---:B------:R-:W-:Y:S01]  /*6570*/  FFMA R8, R35.reuse, R20, R8 ;  /* 0x0000001423087223 */ /* 0x040fe20000000008 */
[----:B------:R-:W-:Y:S02]  /*6580*/  HADD2.F32 R20, -RZ, R49.H1_H1 ;  /* 0x30000031ff147230 */ /* 0x000fe40000004100 */
[C---:B------:R-:W-:Y:S01]  /*6590*/  FFMA R9, R35.reuse, R36, R9 ;  /* 0x0000002423097223 */ /* 0x040fe20000000009 */
[C---:B------:R-:W-:Y:S01]  /*65a0*/  FMUL R15, R32.reuse, R15 ;  /* 0x0000000f200f7220 */ /* 0x040fe20000400000 */
[C---:B------:R-:W-:Y:S01]  /*65b0*/  FFMA R10, R35.reuse, R21, R10 ;  /* 0x00000015230a7223 */ /* 0x040fe2000000000a */
[--C-:B------:R-:W-:Y:S02]  /*65c0*/  HADD2.F32 R21, -RZ, R50.reuse.H0_H0 ;  /* 0x20000032ff157230 */ /* 0x100fe40000004100 */
[C---:B------:R-:W-:Y:S01]  /*65d0*/  FMUL R12, R32.reuse, R16 ;  /* 0x00000010200c7220 */ /* 0x040fe20000400000 */
[----:B------:R-:W-:Y:S02]  /*65e0*/  HADD2.F32 R36, -RZ, R50.H1_H1 ;  /* 0x30000032ff247230 */ /* 0x000fe40000004100 */
[C---:B------:R-:W-:Y:S01]  /*65f0*/  FFMA R15, R35.reuse, R20, R15 ;  /* 0x00000014230f7223 */ /* 0x040fe2000000000f */
[C---:B------:R-:W-:Y:S01]  /*6600*/  FMUL R13, R32.reuse, R17 ;  /* 0x00000011200d7220 */ /* 0x040fe20000400000 */
[--C-:B------:R-:W-:Y:S02]  /*6610*/  HADD2.F32 R37, -RZ, R51.reuse.H0_H0 ;  /* 0x20000033ff257230 */ /* 0x100fe40000004100 */
[C---:B------:R-:W-:Y:S01]  /*6620*/  FMUL R14, R32.reuse, R18 ;  /* 0x00000012200e7220 */ /* 0x040fe20000400000 */
[----:B------:R-:W-:Y:S02]  /*6630*/  HADD2.F32 R20, -RZ, R51.H1_H1 ;  /* 0x30000033ff147230 */ /* 0x000fe40000004100 */
[----:B------:R-:W-:Y:S01]  /*6640*/  FMUL R19, R32, R19 ;  /* 0x0000001320137220 */ /* 0x000fe20000400000 */
[----:B------:R-:W-:Y:S01]  /*6650*/  F2FP.F16.F32.PACK_AB R44, R2, R0 ;  /* 0x00000000022c723e */ /* 0x000fe200000000ff */
[----:B------:R-:W-:Y:S01]  /*6660*/  FFMA R12, R35, R21, R12 ;  /* 0x00000015230c7223 */ /* 0x000fe2000000000c */
[----:B------:R-:W-:Y:S01]  /*6670*/  F2FP.F16.F32.PACK_AB R45, R7, R3 ;  /* 0x00000003072d723e */ /* 0x000fe200000000ff */
[----:B------:R-:W-:Y:S01]  /*6680*/  FFMA R13, R35, R36, R13 ;  /* 0x00000024230d7223 */ /* 0x000fe2000000000d */
[----:B------:R-:W-:Y:S01]  /*6690*/  F2FP.F16.F32.PACK_AB R46, R5, R4 ;  /* 0x00000004052e723e */ /* 0x000fe200000000ff */
[----:B------:R-:W-:Y:S01]  /*66a0*/  FFMA R14, R35, R37, R14 ;  /* 0x00000025230e7223 */ /* 0x000fe2000000000e */
[----:B------:R-:W-:Y:S01]  /*66b0*/  F2FP.F16.F32.PACK_AB R47, R11, R6 ;  /* 0x000000060b2f723e */ /* 0x000fe200000000ff */
[----:B------:R-:W-:Y:S01]  /*66c0*/  FFMA R19, R35, R20, R19 ;  /* 0x0000001423137223 */ /* 0x000fe20000000013 */
[----:B------:R-:W-:Y:S02]  /*66d0*/  F2FP.F16.F32.PACK_AB R84, R9, R8 ;  /* 0x000000080954723e */ /* 0x000fe400000000ff */
[----:B------:R-:W-:Y:S01]  /*66e0*/  F2FP.F16.F32.PACK_AB R85, R15, R10 ;  /* 0x0000000a0f55723e */ /* 0x000fe200000000ff */
[----:B------:R1:W-:Y:S01]  /*66f0*/  STS.128 [R77+UR48+0x200], R44 ;  /* 0x0002002c4d007988 */ /* 0x0003e20008000c30 */
[----:B------:R-:W-:Y:S02]  /*6700*/  F2FP.F16.F32.PACK_AB R86, R13, R12 ;  /* 0x0000000c0d56723e */ /* 0x000fe400000000ff */
[----:B------:R-:W-:Y:S05]  /*6710*/  F2FP.F16.F32.PACK_AB R87, R19, R14 ;  /* 0x0000000e1357723e */ /* 0x000fea00000000ff */
[----:B------:R1:W-:Y:S01]  /*6720*/  STS.128 [R79+0x200], R84 ;  /* 0x000200544f007388 */ /* 0x0003e20000000c00 */
[----:B------:R-:W-:Y:S01]  /*6730*/  @!PT LDS RZ, [RZ] ;  /* 0x00000000fffff984 */ /* 0x000fe20000000800 */
[----:B------:R-:W-:Y:S01]  /*6740*/  @!PT LDS RZ, [RZ] ;  /* 0x00000000fffff984 */ /* 0x000fe20000000800 */
[----:B------:R-:W-:Y:S01]  /*6750*/  @!PT LDS RZ, [RZ] ;  /* 0x00000000fffff984 */ /* 0x000fe20000000800 */
[----:B------:R-:W-:Y:S01]  /*6760*/  @!PT LDS RZ, [RZ] ;  /* 0x00000000fffff984 */ /* 0x000fe20000000800 */
[----:B------:R2:W-:Y:S07]  /*6770*/  MEMBAR.ALL.CTA ;  /* 0x0000000000007992 */ /* 0x0005ee0000008000 */
[----:B--2---:R-:W2:Y:S02]  /*6780*/  FENCE.VIEW.ASYNC.S ;  /* 0x00000000000073c6 */ /* 0x004ea40000000000 */
[----:B--2---:R-:W-:Y:S06]  /*6790*/  BAR.SYNC.DEFER_BLOCKING 0x1, 0x80 ;  /* 0x0042000000007b1d */ /* 0x004fec0000010000 */
[----:B------:R-:W-:Y:S05]  /*67a0*/  @P0 BRA `(.L_x_115) ;  /* 0x0000000000380947 */ /* 0x000fea0003800000 */
[----:B------:R-:W-:Y:S02]  /*67b0*/  UIADD3 UR4, UPT, UPT, UR48, 0x200, URZ ;  /* 0x0000020030047890 */ /* 0x000fe4000fffe0ff */
[----:B------:R-:W-:Y:S01]  /*67c0*/  UIADD3 UR8, UP0, UPT, UR52, 0x680, URZ ;  /* 0x0000068034087890 */ /* 0x000fe2000ff1e0ff */
[----:B------:R-:W-:Y:S01]  /*67d0*/  UMOV UR43, UR36 ;  /* 0x00000024002b7c82 */ /* 0x000fe20008000000 */
[----:B------:R-:W-:Y:S02]  /*67e0*/  UIADD3 UR5, UPT, UPT, UR41, 0x40, URZ ;  /* 0x0000004029057890 */ /* 0x000fe4000fffe0ff */
[----:B------:R-:W-:Y:S01]  /*67f0*/  MOV R67, UR4 ;  /* 0x0000000400437c02 */ /* 0x000fe20008000f00 */
[----:B------:R-:W-:Y:S02]  /*6800*/  UIADD3.X UR9, UPT, UPT, URZ, UR53, URZ, UP0, !UPT ;  /* 0x00000035ff097290 */ /* 0x000fe400087fe4ff */
[----:B------:R-:W-:Y:S01]  /*6810*/  UIADD3 UR4, UPT, UPT, UR48, 0xa00, URZ ;  /* 0x00000a0030047890 */ /* 0x000fe2000fffe0ff */
[----:B------:R-:W-:Y:S01]  /*6820*/  R2UR UR40, R67 ;  /* 0x00000000432872ca */ /* 0x000fe200000e0000 */
[----:B------:R-:W-:Y:S01]  /*6830*/  UMOV UR6, UR42 ;  /* 0x0000002a00067c82 */ /* 0x000fe20008000000 */
[----:B------:R-:W-:Y:S11]  /*6840*/  UMOV UR7, UR36 ;  /* 0x0000002400077c82 */ /* 0x000ff60008000000 */
[----:B------:R2:W-:Y:S01]  /*6850*/  UTMASTG.3D [UR40], [UR8] ;  /* 0x00000028080073b5 */ /* 0x0005e20008010000 */
[----:B------:R2:W-:Y:S01]  /*6860*/  UTMASTG.3D [UR4], [UR8] ;  /* 0x00000004080073b5 */ /* 0x0005e20008010000 */
[----:B------:R0:W-:Y:S01]  /*6870*/  UTMACMDFLUSH ;  /* 0x00000000000079b7 */ /* 0x0001e20000000000 */
[----:B--2---:R-:W-:Y:S04]  /*6880*/  DEPBAR.LE SB0, 0x1 ;  /* 0x000080400000791a */ /* 0x004fe80000000000 */
.L_x_115:
[----:B------:R-:W-:Y:S05]  /*6890*/  BSYNC.RECONVERGENT B0 ;  /* 0x0000000000007941 */ /* 0x000fea0003800200 */
.L_x_114:
[----:B------:R-:W-:Y:S01]  /*68a0*/  BAR.SYNC.DEFER_BLOCKING 0x1, 0x80 ;  /* 0x0042000000007b1d */ /* 0x000fe20000010000 */
[----:B------:R-:W-:Y:S01]  /*68b0*/  ISETP.NE.AND P1, PT, R78, RZ, PT ;  /* 0x000000ff4e00720c */ /* 0x000fe20003f25270 */
[----:B------:R-:W-:Y:S01]  /*68c0*/  UISETP.NE.AND UP0, UPT, UR49, URZ, UPT ;  /* 0x000000ff3100728c */ /* 0x000fe2000bf05270 */
[----:B------:R-:W-:Y:S11]  /*68d0*/  LEA R3, R38, UR48, 0x3 ;  /* 0x0000003026037c11 */ /* 0x000ff6000f8e18ff */
[----:B------:R-:W-:Y:S01]  /*68e0*/  @P1 SHF.L.U32 R2, R71, 0x1f, RZ ;  /* 0x0000001f47021819 */ /* 0x000fe200000006ff */
[----:B------:R-:W-:Y:S06]  /*68f0*/  BRA.U !UP0, `(.L_x_116) ;  /* 0x0000000108247547 */ /* 0x000fec000b800000 */
[----:B------:R-:W-:Y:S01]  /*6900*/  IMAD.U32 R5, RZ, RZ, UR51 ;  /* 0x00000033ff057e24 */ /* 0x000fe2000f8e00ff */
[----:B------:R-:W-:Y:S01]  /*6910*/  MOV R0, UR37 ;  /* 0x0000002500007c02 */ /* 0x000fe20008000f00 */
[----:B------:R-:W-:Y:S03]  /*6920*/  UIADD3 UR51, UPT, UPT, UR51, 0x1, URZ ;  /* 0x0000000133337890 */ /* 0x000fe6000fffe0ff */
[----:B------:R-:W-:Y:S01]  /*6930*/  @P1 LEA R5, R5, UR48, 0x3 ;  /* 0x0000003005051c11 */ /* 0x000fe2000f8e18ff */
[----:B------:R-:W-:Y:S04]  /*6940*/  UISETP.NE.AND UP0, UPT, UR51, 0x4, UPT ;  /* 0x000000043300788c */ /* 0x000fe8000bf05270 */
[----:B------:R-:W-:Y:S01]  /*6950*/  @P1 VIADD R5, R5, 0x40 ;  /* 0x0000004005051836 */ /* 0x000fe20000000000 */
[----:B------:R-:W-:Y:S04]  /*6960*/  USEL UR51, UR51, URZ, UP0 ;  /* 0x000000ff33337287 */ /* 0x000fe80008000000 */
[----:B------:R-:W-:Y:S04]  /*6970*/  @P1 PRMT R0, R0, 0x654, R5 ;  /* 0x0000065400001816 */ /* 0x000fe80000000005 */
[----:B------:R2:W-:Y:S04]  /*6980*/  @P1 SYNCS.ARRIVE.TRANS64.RED.A1T0 RZ, [R0+URZ], RZ ;  /* 0x000000ff00ff19a7 */ /* 0x0005e800081004ff */
.L_x_116:
[----:B------:R-:W3:Y:S01]  /*6990*/  @P1 SYNCS.PHASECHK.TRANS64.TRYWAIT P0, [R3+URZ+0x20], R2 ;  /* 0x00002002030015a7 */ /* 0x000ee200080011ff */
[----:B------:R-:W-:Y:S01]  /*69a0*/  BSSY B1, `(.L_x_117) ;  /* 0x0000012000017945 */ /* 0x000fe20003800000 */
[----:B---3--:R-:W-:Y:S03]  /*69b0*/  @P1 SEL R39, RZ, 0x1, !P0 ;  /* 0x00000001ff271807 */ /* 0x008fe60004000000 */
[----:B------:R-:W-:Y:S05]  /*69c0*/  @!P1 BRA `(.L_x_118) ;  /* 0x00000000003c9947 */ /* 0x000fea0003800000 */
[----:B------:R-:W-:Y:S01]  /*69d0*/  ISETP.NE.AND P1, PT, R80, RZ, PT ;  /* 0x000000ff5000720c */ /* 0x000fe20003f25270 */
[----:B------:R-:W-:Y:S01]  /*69e0*/  BSSY B0, `(.L_x_119) ;  /* 0x0000009000007945 */ /* 0x000fe20003800000 */
[----:B------:R-:W-:Y:S11]  /*69f0*/  ISETP.NE.AND P0, PT, R39, RZ, PT ;  /* 0x000000ff2700720c */ /* 0x000ff60003f05270 */
[----:B------:R-:W-:Y:S05]  /*6a00*/  @P1 IMAD R4, R38, 0x1000, R77 ;  /* 0x0000100026041824 */ /* 0x000fea00078e024d */
[----:B------:R-:W-:Y:S05]  /*6a10*/  @P1 IADD3 R2, PT, PT, R4, UR48, RZ ;  /* 0x0000003004021c10 */ /* 0x000fea000fffe0ff */
[----:B------:R-:W-:Y:S01]  /*6a20*/  @P1 IMAD.IADD R2, R81, 0x1, R2 ;  /* 0x0000000151021824 */ /* 0x000fe200078e0202 */
[----:B------:R-:W-:Y:S06]  /*6a30*/  @P0 BRA `(.L_x_120) ;  /* 0x00000000000c0947 */ /* 0x000fec0003800000 */
[----:B--2---:R-:W-:Y:S04]  /*6a40*/  SHF.L.U32 R0, R71, 0x1f, RZ ;  /* 0x0000001f47007819 */ /* 0x004fe800000006ff */
[----:B------:R-:W2:Y:S02]  /*6a50*/  SYNCS.PHASECHK.TRANS64.TRYWAIT P0, [R3+URZ+0x20], R0 ;  /* 0x00002000030075a7 */ /* 0x000ea400080011ff */
[----:B--2---:R-:W-:Y:S05]  /*6a60*/  @!P0 BRA `(.L_x_121) ;  /* 0x0000002400dc8947 */ /* 0x004fea0003800000 */
.L_x_120:
[----:B------:R-:W-:Y:S05]  /*6a70*/  BSYNC B0 ;  /* 0x0000000000007941 */ /* 0x000fea0003800000 */
.L_x_119:
[----:B------:R-:W-:Y:S02]  /*6a80*/  ISETP.NE.AND P0, PT, R80, RZ, PT ;  /* 0x000000ff5000720c */ /* 0x000fe40003f05270 */
[----:B------:R-:W-:Y:S11]  /*6a90*/  IADD3 R38, PT, PT, R38, 0x1, RZ ;  /* 0x0000000126267810 */ /* 0x000ff60007ffe0ff */
[----:B------:R3:W4:Y:S04]  /*6aa0*/  @P0 LDS.128 R40, [R4+UR48+0x200] ;  /* 0x0002003004280984 */ /* 0x0007280008000c00 */
[----:B------:R3:W1:Y:S02]  /*6ab0*/  @P0 LDS.128 R48, [R2+0x200] ;  /* 0x0002000002300984 */ /* 0x0006640000000c00 */
.L_x_118:
[----:B------:R-:W-:Y:S05]  /*6ac0*/  BSYNC B1 ;  /* 0x0000000000017941 */ /* 0x000fea0003800000 */
.L_x_117:
[----:B--2---:R-:W-:Y:S05]  /*6ad0*/  VIADD R3, R34, 0x10 ;  /* 0x0000001022037836 */ /* 0x004fea0000000000 */
[----:B------:R-:W-:Y:S04]  /*6ae0*/  SHF.R.U32.HI R3, RZ, 0x15, R3 ;  /* 0x00000015ff037819 */ /* 0x000fe80000011603 */
[----:B------:R-:W-:Y:S11]  /*6af0*/  LOP3.LUT P0, RZ, R3, 0x3, R66, 0x48, !PT ;  /* 0x0000000303ff7812 */ /* 0x000ff60007804842 */
[----:B------:R-:W-:Y:S02]  /*6b00*/  @!UPT UIADD3 URZ, UPT, UPT, URZ, URZ, URZ ;  /* 0x000000fffffff290 */ /* 0x000fe4000fffe0ff */
[----:B------:R-:W-:Y:S05]  /*6b10*/  @!P0 BRA `(.L_x_122) ;  /* 0x0000000000408947 */ /* 0x000fea0003800000 */
[----:B------:R-:W2:Y:S01]  /*6b20*/  LDCU.64 UR8, c[0x4][0x70] ;  /* 0x01000e00ff0877ac */ /* 0x000ea20008000a00 */
[----:B------:R-:W-:Y:S01]  /*6b30*/  MOV R3, 0x0 ;  /* 0x0000000000037802 */ /* 0x000fe20000000f00 */
[----:B------:R-:W-:Y:S02]  /*6b40*/  HFMA2 R12, -RZ, RZ, 0, 5.9604644775390625e-08 ;  /* 0x00000001ff0c7431 */ /* 0x000fe400000001ff */
[----:B------:R-:W-:Y:S02]  /*6b50*/  IMAD.MOV.U32 R8, RZ, RZ, 0x192 ;  /* 0x00000192ff087424 */ /* 0x000fe400078e00ff */
[----:B------:R-:W-:Y:S01]  /*6b60*/  IMAD.MOV.U32 R13, RZ, RZ, RZ ;  /* 0x000000ffff0d7224 */ /* 0x000fe200078e00ff */
[----:B------:R-:W5:Y:S01]  /*6b70*/  LDCU.64 UR6, c[0x4][0x78] ;  /* 0x01000f00ff0677ac */ /* 0x000f620008000a00 */
[----:B---3--:R-:W3:Y:S01]  /*6b80*/  LDC.64 R2, c[0x4][R3] ;  /* 0x0100000003027b82 */ /* 0x008ee20000000a00 */
[----:B------:R-:W4:Y:S01]  /*6b90*/  LDCU.64 UR4, c[0x4][0x10] ;  /* 0x01000200ff0477ac */ /* 0x000f220008000a00 */
[----:B--2---:R-:W-:Y:S01]  /*6ba0*/  MOV R5, UR9 ;  /* 0x0000000900057c02 */ /* 0x004fe20008000f00 */
[----:B------:R-:W-:Y:S01]  /*6bb0*/  IMAD.U32 R4, RZ, RZ, UR8 ;  /* 0x00000008ff047e24 */ /* 0x000fe2000f8e00ff */
[----:B-----5:R-:W-:Y:S01]  /*6bc0*/  MOV R7, UR7 ;  /* 0x0000000700077c02 */ /* 0x020fe20008000f00 */
[----:B------:R-:W-:Y:S01]  /*6bd0*/  IMAD.U32 R6, RZ, RZ, UR6 ;  /* 0x00000006ff067e24 */ /* 0x000fe2000f8e00ff */
[----:B----4-:R-:W-:Y:S01]  /*6be0*/  MOV R11, UR5 ;  /* 0x00000005000b7c02 */ /* 0x010fe20008000f00 */
[----:B------:R-:W-:Y:S02]  /*6bf0*/  IMAD.U32 R10, RZ, RZ, UR4 ;  /* 0x00000004ff0a7e24 */ /* 0x000fe4000f8e00ff */
[----:B------:R-:W-:Y:S07]  /*6c00*/  LEPC R20, `(.L_x_122) ;  /* 0x000000001014794e */ /* 0x000fee0000000000 */
[----:B-1-3--:R-:W-:Y:S05]  /*6c10*/  CALL.ABS.NOINC R2 ;  /* 0x0000000002007343 */ /* 0x00afea0003c00000 */
.L_x_122:
[----:B------:R-:W-:Y:S01]  /*6c20*/  ISETP.NE.AND P6, PT, R78, RZ, PT ;  /* 0x000000ff4e00720c */ /* 0x000fe20003fc5270 */
[----:B------:R-:W-:Y:S05]  /*6c30*/  WARPSYNC.ALL ;  /* 0x0000000000007948 */ /* 0x000fea0003800000 */
[----:B------:R-:W-:Y:S01]  /*6c40*/  R2UR UR4, R34 ;  /* 0x00000000220472ca */ /* 0x000fe200000e0000 */
[--C-:B----4-:R-:W-:Y:S01]  /*6c50*/  HADD2.F32 R20, -RZ, R40.reuse.H0_H0 ;  /* 0x20000028ff147230 */ /* 0x110fe20000004100 */
[----:B------:R-:W-:Y:S01]  /*6c60*/  ISETP.NE.AND P0, PT, R72, RZ, PT ;  /* 0x000000ff4800720c */ /* 0x000fe20003f05270 */
[----:B------:R-:W-:Y:S01]  /*6c70*/  HADD2.F32 R21, -RZ, R40.H1_H1 ;  /* 0x30000028ff157230 */ /* 0x000fe20000004100 */
[----:B------:R-:W-:Y:S01]  /*6c80*/  MOV R82, UR51 ;  /* 0x0000003300527c02 */ /* 0x000fe20008000f00 */
[--C-:B------:R-:W-:Y:S01]  /*6c90*/  HADD2.F32 R36, -RZ, R41.reuse.H1_H1 ;  /* 0x30000029ff247230 */ /* 0x100fe20000004100 */
[----:B------:R-:W-:Y:S01]  /*6ca0*/  MOV R83, UR37 ;  /* 0x0000002500537c02 */ /* 0x000fe20008000f00 */
[----:B-1----:R-:W-:Y:S01]  /*6cb0*/  HADD2.F32 R37, -RZ, R48.H0_H0 ;  /* 0x20000030ff257230 */ /* 0x002fe20000004100 */
[----:B------:R-:W-:Y:S01]  /*6cc0*/  @P6 LEA R82, R82, UR48, 0x3 ;  /* 0x0000003052526c11 */ /* 0x000fe2000f8e18ff */
[----:B------:R-:W-:Y:S01]  /*6cd0*/  BSSY.RECONVERGENT B0, `(.L_x_123) ;  /* 0x0000052000007945 */ /* 0x000fe20003800200 */
[----:B------:R-:W-:Y:S02]  /*6ce0*/  @P6 SHF.L.U32 R88, R71, 0x1f, RZ ;  /* 0x0000001f47586819 */ /* 0x000fe400000006ff */
[----:B------:R-:W-:Y:S01]  /*6cf0*/  @P6 IADD3 R82, PT, PT, R82, 0x40, RZ ;  /* 0x0000004052526810 */ /* 0x000fe20007ffe0ff */
[----:B---3--:R-:W1:Y:S03]  /*6d00*/  LDTM.x16 R4, tmem[UR4+0x10] ;  /* 0x00001004000479ee */ /* 0x008e660008240000 */
[----:B------:R-:W-:Y:S02]  /*6d10*/  @P6 PRMT R82, R83, 0x654, R82 ;  /* 0x0000065453526816 */ /* 0x000fe40000000052 */
[----:B------:R-:W-:Y:S01]  /*6d20*/  LEA R83, R38, UR48, 0x3 ;  /* 0x0000003026537c11 */ /* 0x000fe2000f8e18ff */
[C---:B-1----:R-:W-:Y:S01]  /*6d30*/  FMUL R0, R32.reuse, R4 ;  /* 0x0000000420007220 */ /* 0x042fe20000400000 */
[C---:B------:R-:W-:Y:S01]  /*6d40*/  FMUL R2, R32.reuse, R5 ;  /* 0x0000000520027220 */ /* 0x040fe20000400000 */
[C---:B------:R-:W-:Y:S01]  /*6d50*/  FMUL R3, R32.reuse, R6 ;  /* 0x0000000620037220 */ /* 0x040fe20000400000 */
[C---:B------:R-:W-:Y:S01]  /*6d60*/  FMUL R7, R32.reuse, R7 ;  /* 0x0000000720077220 */ /* 0x040fe20000400000 */
[C---:B------:R-:W-:Y:S01]  /*6d70*/  FFMA R0, R35.reuse, R20, R0 ;  /* 0x0000001423007223 */ /* 0x040fe20000000000 */
[----:B------:R-:W-:Y:S02]  /*6d80*/  HADD2.F32 R20, -RZ, R41.H0_H0 ;  /* 0x20000029ff147230 */ /* 0x000fe40000004100 */
[C---:B------:R-:W-:Y:S01]  /*6d90*/  FFMA R2, R35.reuse, R21, R2 ;  /* 0x0000001523027223 */ /* 0x040fe20000000002 */
[C---:B------:R-:W-:Y:S01]  /*6da0*/  FMUL R4, R32.reuse, R8 ;  /* 0x0000000820047220 */ /* 0x040fe20000400000 */
[C---:B------:R-:W-:Y:S01]  /*6db0*/  FMUL R5, R32.reuse, R9 ;  /* 0x0000000920057220 */ /* 0x040fe20000400000 */
[--C-:B------:R-:W-:Y:S02]  /*6dc0*/  HADD2.F32 R21, -RZ, R43.reuse.H0_H0 ;  /* 0x2000002bff157230 */ /* 0x100fe40000004100 */
[C---:B------:R-:W-:Y:S01]  /*6dd0*/  FFMA R3, R35.reuse, R20, R3 ;  /* 0x0000001423037223 */ /* 0x040fe20000000003 */
[--C-:B------:R-:W-:Y:S02]  /*6de0*/  HADD2.F32 R20, -RZ, R42.reuse.H0_H0 ;  /* 0x2000002aff147230 */ /* 0x100fe40000004100 */
[C---:B------:R-:W-:Y:S01]  /*6df0*/  FFMA R7, R35.reuse, R36, R7 ;  /* 0x0000002423077223 */ /* 0x040fe20000000007 */
[C---:B------:R-:W-:Y:S01]  /*6e00*/  FMUL R6, R32.reuse, R10 ;  /* 0x0000000a20067220 */ /* 0x040fe20000400000 */
[----:B------:R-:W-:Y:S02]  /*6e10*/  HADD2.F32 R36, -RZ, R43.H1_H1 ;  /* 0x3000002bff247230 */ /* 0x000fe40000004100 */
[C---:B------:R-:W-:Y:S01]  /*6e20*/  FMUL R11, R32.reuse, R11 ;  /* 0x0000000b200b7220 */ /* 0x040fe20000400000 */
[C---:B------:R-:W-:Y:S01]  /*6e30*/  FFMA R4, R35.reuse, R20, R4 ;  /* 0x0000001423047223 */ /* 0x040fe20000000004 */
[----:B------:R-:W-:Y:S02]  /*6e40*/  HADD2.F32 R20, -RZ, R42.H1_H1 ;  /* 0x3000002aff147230 */ /* 0x000fe40000004100 */
[C---:B------:R-:W-:Y:S01]  /*6e50*/  FMUL R8, R32.reuse, R12 ;  /* 0x0000000c20087220 */ /* 0x040fe20000400000 */
[C---:B------:R-:W-:Y:S01]  /*6e60*/  FMUL R9, R32.reuse, R13 ;  /* 0x0000000d20097220 */ /* 0x040fe20000400000 */
[C---:B------:R-:W-:Y:S01]  /*6e70*/  FMUL R10, R32.reuse, R14 ;  /* 0x0000000e200a7220 */ /* 0x040fe20000400000 */
[C---:B------:R-:W-:Y:S01]  /*6e80*/  FMUL R15, R32.reuse, R15 ;  /* 0x0000000f200f7220 */ /* 0x040fe20000400000 */
[C---:B------:R-:W-:Y:S01]  /*6e90*/  FFMA R5, R35.reuse, R20, R5 ;  /* 0x0000001423057223 */ /* 0x040fe20000000005 */
[----:B------:R-:W-:Y:S02]  /*6ea0*/  HADD2.F32 R20, -RZ, R48.H1_H1 ;  /* 0x30000030ff147230 */ /* 0x000fe40000004100 */
[C---:B------:R-:W-:Y:S01]  /*6eb0*/  FFMA R6, R35.reuse, R21, R6 ;  /* 0x0000001523067223 */ /* 0x040fe20000000006 */
[C---:B------:R-:W-:Y:S01]  /*6ec0*/  FFMA R11, R35.reuse, R36, R11 ;  /* 0x00000024230b7223 */ /* 0x040fe2000000000b */
[C---:B------:R-:W-:Y:S01]  /*6ed0*/  FFMA R8, R35.reuse, R37, R8 ;  /* 0x0000002523087223 */ /* 0x040fe20000000008 */
[--C-:B------:R-:W-:Y:S02]  /*6ee0*/  HADD2.F32 R21, -RZ, R49.reuse.H0_H0 ;  /* 0x20000031ff157230 */ /* 0x100fe40000004100 */
[C---:B------:R-:W-:Y:S01]  /*6ef0*/  FFMA R9, R35.reuse, R20, R9 ;  /* 0x0000001423097223 */ /* 0x040fe20000000009 */
[----:B------:R-:W-:Y:S02]  /*6f00*/  HADD2.F32 R20, -RZ, R49.H1_H1 ;  /* 0x30000031ff147230 */ /* 0x000fe40000004100 */
[C---:B------:R-:W-:Y:S01]  /*6f10*/  FMUL R12, R32.reuse, R16 ;  /* 0x00000010200c7220 */ /* 0x040fe20000400000 */
[C---:B------:R-:W-:Y:S01]  /*6f20*/  FMUL R13, R32.reuse, R17 ;  /* 0x00000011200d7220 */ /* 0x040fe20000400000 */
[C---:B------:R-:W-:Y:S01]  /*6f30*/  FFMA R10, R35.reuse, R21, R10 ;  /* 0x00000015230a7223 */ /* 0x040fe2000000000a */
[--C-:B------:R-:W-:Y:S02]  /*6f40*/  HADD2.F32 R21, -RZ, R50.reuse.H0_H0 ;  /* 0x20000032ff157230 */ /* 0x100fe40000004100 */
[C---:B------:R-:W-:Y:S01]  /*6f50*/  FFMA R15, R35.reuse, R20, R15 ;  /* 0x00000014230f7223 */ /* 0x040fe2000000000f */
[----:B------:R-:W-:Y:S02]  /*6f60*/  HADD2.F32 R20, -RZ, R50.H1_H1 ;  /* 0x30000032ff147230 */ /* 0x000fe40000004100 */
[C---:B------:R-:W-:Y:S01]  /*6f70*/  FMUL R14, R32.reuse, R18 ;  /* 0x00000012200e7220 */ /* 0x040fe20000400000 */
[--C-:B------:R-:W-:Y:S02]  /*6f80*/  HADD2.F32 R37, -RZ, R51.reuse.H0_H0 ;  /* 0x20000033ff257230 */ /* 0x100fe40000004100 */
[----:B------:R-:W-:Y:S01]  /*6f90*/  FMUL R19, R32, R19 ;  /* 0x0000001320137220 */ /* 0x000fe20000400000 */
[----:B------:R-:W-:Y:S01]  /*6fa0*/  HADD2.F32 R36, -RZ, R51.H1_H1 ;  /* 0x30000033ff247230 */ /* 0x000fe20000004100 */
        /* <DEDUP_REMOVED lines=22> */
[----:B------:R-:W-:Y:S02]  /*7110*/  UIADD3 UR12, UP0, UPT, UR52, 0x680, URZ ;  /* 0x00000680340c7890 */ /* 0x000fe4000ff1e0ff */
[----:B------:R-:W-:Y:S02]  /*7120*/  UIADD3 UR9, UPT, UPT, UR41, 0x10, URZ ;  /* 0x0000001029097890 */ /* 0x000fe4000fffe0ff */
[----:B------:R-:W-:Y:S02]  /*7130*/  UIADD3 UR8, UPT, UPT, UR48, 0x1200, URZ ;  /* 0x0000120030087890 */ /* 0x000fe4000fffe0ff */
[----:B------:R-:W-:Y:S01]  /*7140*/  UIADD3.X UR13, UPT, UPT, URZ, UR53, URZ, UP0, !UPT ;  /* 0x00000035ff0d7290 */ /* 0x000fe200087fe4ff */
[----:B------:R-:W-:Y:S01]  /*7150*/  UMOV UR10, UR42 ;  /* 0x0000002a000a7c82 */ /* 0x000fe20008000000 */
[----:B------:R-:W-:Y:S01]  /*7160*/  UMOV UR11, UR36 ;  /* 0x00000024000b7c82 */ /* 0x000fe20008000000 */
[----:B------:R-:W-:Y:S02]  /*7170*/  UIADD3 UR5, UPT, UPT, UR41, 0x50, URZ ;  /* 0x0000005029057890 */ /* 0x000fe4000fffe0ff */
[----:B------:R-:W-:Y:S01]  /*7180*/  UIADD3 UR4, UPT, UPT, UR48, 0x1a00, URZ ;  /* 0x00001a0030047890 */ /* 0x000fe2000fffe0ff */
[----:B------:R-:W-:Y:S03]  /*7190*/  UMOV UR6, UR42 ;  /* 0x0000002a00067c82 */ /* 0x000fe60008000000 */
[----:B------:R2:W-:Y:S01]  /*71a0*/  UTMASTG.3D [UR8], [UR12] ;  /* 0x000000080c0073b5 */ /* 0x0005e20008010000 */
[----:B------:R-:W-:Y:S04]  /*71b0*/  UMOV UR7, UR36 ;  /* 0x0000002400077c82 */ /* 0x000fe80008000000 */
[----:B------:R2:W-:Y:S01]  /*71c0*/  UTMASTG.3D [UR4], [UR12] ;  /* 0x000000040c0073b5 */ /* 0x0005e20008010000 */
[----:B------:R0:W-:Y:S01]  /*71d0*/  UTMACMDFLUSH ;  /* 0x00000000000079b7 */ /* 0x0001e20000000000 */
[----:B--2---:R-:W-:Y:S04]  /*71e0*/  DEPBAR.LE SB0, 0x1 ;  /* 0x000080400000791a */ /* 0x004fe80000000000 */
.L_x_124:
[----:B------:R-:W-:Y:S05]  /*71f0*/  BSYNC.RECONVERGENT B0 ;  /* 0x0000000000007941 */ /* 0x000fea0003800200 */
.L_x_123:
[----:B------:R-:W-:Y:S01]  /*7200*/  BAR.SYNC.DEFER_BLOCKING 0x1, 0x80 ;  /* 0x0042000000007b1d */ /* 0x000fe20000010000 */
[----:B------:R-:W-:Y:S04]  /*7210*/  UIADD3 UR40, UPT, UPT, UR51, 0x1, URZ ;  /* 0x0000000133287890 */ /* 0x000fe8000fffe0ff */
[----:B------:R-:W-:Y:S04]  /*7220*/  UISETP.NE.AND UP0, UPT, UR40, 0x4, UPT ;  /* 0x000000042800788c */ /* 0x000fe8000bf05270 */
[----:B------:R-:W-:Y:S01]  /*7230*/  USEL UR40, UR40, URZ, UP0 ;  /* 0x000000ff28287287 */ /* 0x000fe20008000000 */
[----:B------:R2:W-:Y:S01]  /*7240*/  @P6 SYNCS.ARRIVE.TRANS64.RED.A1T0 RZ, [R82+URZ], RZ ;  /* 0x000000ff52ff69a7 */ /* 0x0005e200081004ff */
[----:B------:R-:W-:Y:S01]  /*7250*/  BSSY B1, `(.L_x_125) ;  /* 0x0000013000017945 */ /* 0x000fe20003800000 */
[----:B------:R-:W3:Y:S02]  /*7260*/  @P6 SYNCS.PHASECHK.TRANS64.TRYWAIT P0, [R83+URZ+0x20], R88 ;  /* 0x00002058530065a7 */ /* 0x000ee400080011ff */
[----:B---3--:R-:W-:Y:S01]  /*7270*/  @P6 SEL R39, RZ, 0x1, !P0 ;  /* 0x00000001ff276807 */ /* 0x008fe20004000000 */
[----:B--2---:R-:W-:Y:S06]  /*7280*/  @!P6 BRA `(.L_x_126) ;  /* 0x00000000003ce947 */ /* 0x004fec0003800000 */
[----:B------:R-:W-:Y:S01]  /*7290*/  ISETP.NE.AND P1, PT, R80, RZ, PT ;  /* 0x000000ff5000720c */ /* 0x000fe20003f25270 */
[----:B------:R-:W-:Y:S01]  /*72a0*/  BSSY B0, `(.L_x_127) ;  /* 0x0000009000007945 */ /* 0x000fe20003800000 */
[----:B------:R-:W-:Y:S11]  /*72b0*/  ISETP.NE.AND P0, PT, R39, RZ, PT ;  /* 0x000000ff2700720c */ /* 0x000ff60003f05270 */
[----:B------:R-:W-:Y:S05]  /*72c0*/  @P1 IMAD R2, R38, 0x1000, R77 ;  /* 0x0000100026021824 */ /* 0x000fea00078e024d */
[----:B------:R-:W-:Y:S05]  /*72d0*/  @P1 IADD3 R0, PT, PT, R2, UR48, RZ ;  /* 0x0000003002001c10 */ /* 0x000fea000fffe0ff */
[----:B------:R-:W-:Y:S01]  /*72e0*/  @P1 IMAD.IADD R0, R81, 0x1, R0 ;  /* 0x0000000151001824 */ /* 0x000fe200078e0200 */
[----:B------:R-:W-:Y:S06]  /*72f0*/  @P0 BRA `(.L_x_128) ;  /* 0x00000000000c0947 */ /* 0x000fec0003800000 */
[----:B------:R-:W-:Y:S04]  /*7300*/  SHF.L.U32 R4, R71, 0x1f, RZ ;  /* 0x0000001f47047819 */ /* 0x000fe800000006ff */
[----:B------:R-:W2:Y:S02]  /*7310*/  SYNCS.PHASECHK.TRANS64.TRYWAIT P0, [R83+URZ+0x20], R4 ;  /* 0x00002004530075a7 */ /* 0x000ea400080011ff */
[----:B--2---:R-:W-:Y:S05]  /*7320*/  @!P0 BRA `(.L_x_129) ;  /* 0x0000001c00c08947 */ /* 0x004fea0003800000 */
.L_x_128:
[----:B------:R-:W-:Y:S05]  /*7330*/  BSYNC B0 ;  /* 0x0000000000007941 */ /* 0x000fea0003800000 */
.L_x_127:
[----:B------:R-:W-:Y:S02]  /*7340*/  ISETP.NE.AND P0, PT, R80, RZ, PT ;  /* 0x000000ff5000720c */ /* 0x000fe40003f05270 */
[----:B------:R-:W-:Y:S11]  /*7350*/  IADD3 R38, PT, PT, R38, 0x1, RZ ;  /* 0x0000000126267810 */ /* 0x000ff60007ffe0ff */
[----:B------:R3:W4:Y:S04]  /*7360*/  @P0 LDS.128 R40, [R2+UR48+0x200] ;  /* 0x0002003002280984 */ /* 0x0007280008000c00 */
[----:B------:R3:W1:Y:S02]  /*7370*/  @P0 LDS.128 R48, [R0+0x200] ;  /* 0x0002000000300984 */ /* 0x0006640000000c00 */
.L_x_126:
[----:B------:R-:W-:Y:S05]  /*7380*/  BSYNC B1 ;  /* 0x0000000000017941 */ /* 0x000fea0003800000 */
.L_x_125:
[----:B------:R-:W-:Y:S05]  /*7390*/  VIADD R3, R34, 0x20 ;  /* 0x0000002022037836 */ /* 0x000fea0000000000 */
[----:B------:R-:W-:Y:S04]  /*73a0*/  SHF.R.U32.HI R3, RZ, 0x15, R3 ;  /* 0x00000015ff037819 */ /* 0x000fe80000011603 */
[----:B------:R-:W-:Y:S11]  /*73b0*/  LOP3.LUT P0, RZ, R3, 0x3, R66, 0x48, !PT ;  /* 0x0000000303ff7812 */ /* 0x000ff60007804842 */
[----:B------:R-:W-:Y:S02]  /*73c0*/  @!UPT UIADD3 URZ, UPT, UPT, URZ, URZ, URZ ;  /* 0x000000fffffff290 */ /* 0x000fe4000fffe0ff */
[----:B------:R-:W-:Y:S05]  /*73d0*/  @!P0 BRA `(.L_x_130) ;  /* 0x0000000000408947 */ /* 0x000fea0003800000 */
[----:B------:R-:W5:Y:S01]  /*73e0*/  LDCU.64 UR8, c[0x4][0x70] ;  /* 0x01000e00ff0877ac */ /* 0x000f620008000a00 */
[----:B------:R-:W-:Y:S01]  /*73f0*/  MOV R3, 0x0 ;  /* 0x0000000000037802 */ /* 0x000fe20000000f00 */
[----:B------:R-:W-:Y:S02]  /*7400*/  HFMA2 R12, -RZ, RZ, 0, 5.9604644775390625e-08 ;  /* 0x00000001ff0c7431 */ /* 0x000fe400000001ff */
[----:B------:R-:W-:Y:S02]  /*7410*/  IMAD.MOV.U32 R8, RZ, RZ, 0x192 ;  /* 0x00000192ff087424 */ /* 0x000fe400078e00ff */
[----:B------:R-:W-:Y:S01]  /*7420*/  IMAD.MOV.U32 R13, RZ, RZ, RZ ;  /* 0x000000ffff0d7224 */ /* 0x000fe200078e00ff */
[----:B------:R-:W4:Y:S01]  /*7430*/  LDCU.64 UR6, c[0x4][0x78] ;  /* 0x01000f00ff0677ac */ /* 0x000f220008000a00 */
[----:B---3--:R-:W3:Y:S01]  /*7440*/  LDC.64 R2, c[0x4][R3] ;  /* 0x0100000003027b82 */ /* 0x008ee20000000a00 */
[----:B------:R-:W1:Y:S01]  /*7450*/  LDCU.64 UR4, c[0x4][0x10] ;  /* 0x01000200ff0477ac */ /* 0x000e620008000a00 */
[----:B-----5:R-:W-:Y:S01]  /*7460*/  MOV R5, UR9 ;  /* 0x0000000900057c02 */ /* 0x020fe20008000f00 */
[----:B--2---:R-:W-:Y:S01]  /*7470*/  IMAD.U32 R4, RZ, RZ, UR8 ;  /* 0x00000008ff047e24 */ /* 0x004fe2000f8e00ff */
[----:B----4-:R-:W-:Y:S01]  /*7480*/  MOV R7, UR7 ;  /* 0x0000000700077c02 */ /* 0x010fe20008000f00 */
[----:B------:R-:W-:Y:S01]  /*7490*/  IMAD.U32 R6, RZ, RZ, UR6 ;  /* 0x00000006ff067e24 */ /* 0x000fe2000f8e00ff */
[----:B-1----:R-:W-:Y:S01]  /*74a0*/  MOV R11, UR5 ;  /* 0x00000005000b7c02 */ /* 0x002fe20008000f00 */
[----:B------:R-:W-:Y:S02]  /*74b0*/  IMAD.U32 R10, RZ, RZ, UR4 ;  /* 0x00000004ff0a7e24 */ /* 0x000fe4000f8e00ff */
[----:B------:R-:W-:Y:S07]  /*74c0*/  LEPC R20, `(.L_x_130) ;  /* 0x000000001014794e */ /* 0x000fee0000000000 */
[----:B---3--:R-:W-:Y:S05]  /*74d0*/  CALL.ABS.NOINC R2 ;  /* 0x0000000002007343 */ /* 0x008fea0003c00000 */
.L_x_130:
        /* <DEDUP_REMOVED lines=8> */
[----:B--2---:R-:W-:Y:S01]  /*7560*/  MOV R83, UR37 ;  /* 0x0000002500537c02 */ /* 0x004fe20008000f00 */
[----:B-1----:R-:W-:Y:S01]  /*7570*/  HADD2.F32 R37, -RZ, R48.H0_H0 ;  /* 0x20000030ff257230 */ /* 0x002fe20000004100 */
[----:B------:R-:W-:Y:S01]  /*7580*/  @P6 LEA R82, R82, UR48, 0x3 ;  /* 0x0000003052526c11 */ /* 0x000fe2000f8e18ff */
[----:B------:R-:W-:Y:S01]  /*7590*/  BSSY.RECONVERGENT B0, `(.L_x_131) ;  /* 0x0000052000007945 */ /* 0x000fe20003800200 */
[----:B------:R-:W-:Y:S02]  /*75a0*/  LEA R88, R38, UR48, 0x3 ;  /* 0x0000003026587c11 */ /* 0x000fe4000f8e18ff */
[----:B------:R-:W-:Y:S01]  /*75b0*/  @P6 IADD3 R82, PT, PT, R82, 0x40, RZ ;  /* 0x0000004052526810 */ /* 0x000fe20007ffe0ff */
[----:B------:R-:W3:Y:S03]  /*75c0*/  LDTM.x16 R4, tmem[UR4+0x20] ;  /* 0x00002004000479ee */ /* 0x000ee60008240000 */
[----:B------:R-:W-:Y:S02]  /*75d0*/  @P6 PRMT R82, R83, 0x654, R82 ;  /* 0x0000065453526816 */ /* 0x000fe40000000052 */
[----:B------:R-:W-:Y:S01]  /*75e0*/  @P6 SHF.L.U32 R83, R71, 0x1f, RZ ;  /* 0x0000001f47536819 */ /* 0x000fe200000006ff */
[C---:B---3--:R-:W-:Y:S01]  /*75f0*/  FMUL R0, R32.reuse, R4 ;  /* 0x0000000420007220 */ /* 0x048fe20000400000 */
        /* <DEDUP_REMOVED lines=75> */
.L_x_132:
[----:B------:R-:W-:Y:S05]  /*7ab0*/  BSYNC.RECONVERGENT B0 ;  /* 0x0000000000007941 */ /* 0x000fea0003800200 */
.L_x_131:
        /* <DEDUP_REMOVED lines=19> */
.L_x_136:
[----:B------:R-:W-:Y:S05]  /*7bf0*/  BSYNC B0 ;  /* 0x0000000000007941 */ /* 0x000fea0003800000 */
.L_x_135:
[----:B------:R-:W-:Y:S11]  /*7c00*/  ISETP.NE.AND P0, PT, R80, RZ, PT ;  /* 0x000000ff5000720c */ /* 0x000ff60003f05270 */
[----:B------:R-:W-:Y:S02]  /*7c10*/  @!UPT UIADD3 URZ, UPT, UPT, URZ, URZ, URZ ;  /* 0x000000fffffff290 */ /* 0x000fe4000fffe0ff */
[----:B------:R3:W4:Y:S04]  /*7c20*/  @P0 LDS.128 R40, [R38+UR48+0x200] ;  /* 0x0002003026280984 */ /* 0x0007280008000c00 */
[----:B------:R3:W1:Y:S02]  /*7c30*/  @P0 LDS.128 R48, [R81+0x200] ;  /* 0x0002000051300984 */ /* 0x0006640000000c00 */
.L_x_134:
[----:B------:R-:W-:Y:S05]  /*7c40*/  BSYNC B1 ;  /* 0x0000000000017941 */ /* 0x000fea0003800000 */
.L_x_133:
        /* <DEDUP_REMOVED lines=11> */
[----:B------:R-:W1:Y:S01]  /*7d00*/  LDC.64 R2, c[0x4][R3] ;  /* 0x0100000003027b82 */ /* 0x000e620000000a00 */
[----:B------:R-:W3:Y:S01]  /*7d10*/  LDCU.64 UR4, c[0x4][0x10] ;  /* 0x01000200ff0477ac */ /* 0x000ee20008000a00 */
[----:B--2---:R-:W-:Y:S01]  /*7d20*/  MOV R5, UR9 ;  /* 0x0000000900057c02 */ /* 0x004fe20008000f00 */
[----:B------:R-:W-:Y:S01]  /*7d30*/  IMAD.U32 R4, RZ, RZ, UR8 ;  /* 0x00000008ff047e24 */ /* 0x000fe2000f8e00ff */
[----:B-----5:R-:W-:Y:S01]  /*7d40*/  MOV R7, UR7 ;  /* 0x0000000700077c02 */ /* 0x020fe20008000f00 */
[----:B------:R-:W-:Y:S01]  /*7d50*/  IMAD.U32 R6, RZ, RZ, UR6 ;  /* 0x00000006ff067e24 */ /* 0x000fe2000f8e00ff */
[----:B---3--:R-:W-:Y:S01]  /*7d60*/  MOV R11, UR5 ;  /* 0x00000005000b7c02 */ /* 0x008fe20008000f00 */
[----:B------:R-:W-:Y:S02]  /*7d70*/  IMAD.U32 R10, RZ, RZ, UR4 ;  /* 0x00000004ff0a7e24 */ /* 0x000fe4000f8e00ff */
[----:B------:R-:W-:Y:S07]  /*7d80*/  LEPC R20, `(.L_x_138) ;  /* 0x000000001014794e */ /* 0x000fee0000000000 */
[----:B-1--4-:R-:W-:Y:S05]  /*7d90*/  CALL.ABS.NOINC R2 ;  /* 0x0000000002007343 */ /* 0x012fea0003c00000 */
.L_x_138:
[----:B------:R-:W-:Y:S01]  /*7da0*/  ISETP.NE.AND P0, PT, R72, RZ, PT ;  /* 0x000000ff4800720c */ /* 0x000fe20003f05270 */
[----:B------:R-:W-:Y:S05]  /*7db0*/  WARPSYNC.ALL ;  /* 0x0000000000007948 */ /* 0x000fea0003800000 */
[----:B------:R-:W-:Y:S01]  /*7dc0*/  R2UR UR4, R34 ;  /* 0x00000000220472ca */ /* 0x000fe200000e0000 */
[--C-:B----4-:R-:W-:Y:S01]  /*7dd0*/  HADD2.F32 R20, -RZ, R40.reuse.H0_H0 ;  /* 0x20000028ff147230 */ /* 0x110fe20000004100 */
[----:B------:R-:W-:Y:S01]  /*7de0*/  IADD3 R74, PT, PT, R74, 0xb0, RZ ;  /* 0x000000b04a4a7810 */ /* 0x000fe20007ffe0ff */
[----:B------:R-:W-:Y:S01]  /*7df0*/  HADD2.F32 R36, -RZ, R40.H1_H1 ;  /* 0x30000028ff247230 */ /* 0x000fe20000004100 */
[----:B------:R-:W-:Y:S01]  /*7e00*/  BSSY.RECONVERGENT B0, `(.L_x_139) ;  /* 0x0000053000007945 */ /* 0x000fe20003800200 */
[--C-:B------:R-:W-:Y:S01]  /*7e10*/  HADD2.F32 R21, -RZ, R41.reuse.H0_H0 ;  /* 0x20000029ff157230 */ /* 0x100fe20000004100 */
[----:B------:R-:W-:Y:S01]  /*7e20*/  LOP3.LUT R74, R74, 0xfefffff8, RZ, 0xc0, !PT ;  /* 0xfefffff84a4a7812 */ /* 0x000fe200078ec0ff */
[----:B---3--:R-:W-:Y:S02]  /*7e30*/  HADD2.F32 R38, -RZ, R41.H1_H1 ;  /* 0x30000029ff267230 */ /* 0x008fe40000004100 */
[--C-:B------:R-:W-:Y:S02]  /*7e40*/  HADD2.F32 R37, -RZ, R42.reuse.H0_H0 ;  /* 0x2000002aff257230 */ /* 0x100fe40000004100 */
[----:B------:R-:W-:Y:S02]  /*7e50*/  HADD2.F32 R40, -RZ, R42.H1_H1 ;  /* 0x3000002aff287230 */ /* 0x000fe40000004100 */
[----:B------:R-:W2:Y:S01]  /*7e60*/  LDTM.x16 R4, tmem[UR4+0x30] ;  /* 0x00003004000479ee */ /* 0x000ea20008240000 */
[----:B------:R-:W-:Y:S01]  /*7e70*/  NOP ;  /* 0x0000000000007918 */ /* 0x000fe20000000000 */
[----:B--2---:R2:W-:Y:S01]  /*7e80*/  SYNCS.ARRIVE.TRANS64.RED.A1T0 RZ, [R74+URZ], RZ ;  /* 0x000000ff4aff79a7 */ /* 0x0045e200081004ff */
[--C-:B------:R-:W-:Y:S02]  /*7e90*/  HADD2.F32 R39, -RZ, R43.reuse.H0_H0 ;  /* 0x2000002bff277230 */ /* 0x100fe40000004100 */
[----:B------:R-:W-:Y:S02]  /*7ea0*/  HADD2.F32 R42, -RZ, R43.H1_H1 ;  /* 0x3000002bff2a7230 */ /* 0x000fe40000004100 */
[--C-:B-1----:R-:W-:Y:S02]  /*7eb0*/  HADD2.F32 R41, -RZ, R48.reuse.H0_H0 ;  /* 0x20000030ff297230 */ /* 0x102fe40000004100 */
[----:B------:R-:W-:Y:S02]  /*7ec0*/  HADD2.F32 R43, -RZ, R48.H1_H1 ;  /* 0x30000030ff2b7230 */ /* 0x000fe40000004100 */
[--C-:B------:R-:W-:Y:S02]  /*7ed0*/  HADD2.F32 R44, -RZ, R49.reuse.H0_H0 ;  /* 0x20000031ff2c7230 */ /* 0x100fe40000004100 */
[----:B------:R-:W-:Y:S02]  /*7ee0*/  HADD2.F32 R46, -RZ, R49.H1_H1 ;  /* 0x30000031ff2e7230 */ /* 0x000fe40000004100 */
[--C-:B------:R-:W-:Y:S02]  /*7ef0*/  HADD2.F32 R45, -RZ, R50.reuse.H0_H0 ;  /* 0x20000032ff2d7230 */ /* 0x100fe40000004100 */
[----:B------:R-:W-:Y:S02]  /*7f00*/  HADD2.F32 R48, -RZ, R50.H1_H1 ;  /* 0x30000032ff307230 */ /* 0x000fe40000004100 */
[--C-:B------:R-:W-:Y:S02]  /*7f10*/  HADD2.F32 R47, -RZ, R51.reuse.H0_H0 ;  /* 0x20000033ff2f7230 */ /* 0x100fe40000004100 */
[----:B------:R-:W-:Y:S02]  /*7f20*/  HADD2.F32 R50, -RZ, R51.H1_H1 ;  /* 0x30000033ff327230 */ /* 0x000fe40000004100 */
[C---:B------:R-:W-:Y:S01]  /*7f30*/  FMUL R4, R32.reuse, R4 ;  /* 0x0000000420047220 */ /* 0x040fe20000400000 */
[C---:B------:R-:W-:Y:S01]  /*7f40*/  FMUL R5, R32.reuse, R5 ;  /* 0x0000000520057220 */ /* 0x040fe20000400000 */
[C---:B------:R-:W-:Y:S01]  /*7f50*/  FMUL R6, R32.reuse, R6 ;  /* 0x0000000620067220 */ /* 0x040fe20000400000 */
[C---:B------:R-:W-:Y:S01]  /*7f60*/  FMUL R7, R32.reuse, R7 ;  /* 0x0000000720077220 */ /* 0x040fe20000400000 */
[C---:B------:R-:W-:Y:S01]  /*7f70*/  FFMA R4, R35.reuse, R20, R4 ;  /* 0x0000001423047223 */ /* 0x040fe20000000004 */
        /* <DEDUP_REMOVED lines=21> */
[----:B------:R-:W-:Y:S01]  /*80d0*/  FFMA R15, R35, R46, R15 ;  /* 0x0000002e230f7223 */ /* 0x000fe2000000000f */
        /* <DEDUP_REMOVED lines=20> */
[----:B-1----:R-:W1:Y:S02]  /*8220*/  FENCE.VIEW.ASYNC.S ;  /* 0x00000000000073c6 */ /* 0x002e640000000000 */
[----:B-1----:R-:W-:Y:S06]  /*8230*/  BAR.SYNC.DEFER_BLOCKING 0x1, 0x80 ;  /* 0x0042000000007b1d */ /* 0x002fec0000010000 */
        /* <DEDUP_REMOVED lines=14> */
[----:B-1----:R-:W-:Y:S04]  /*8320*/  DEPBAR.LE SB0, 0x1 ;  /* 0x000080400000791a */ /* 0x002fe80000000000 */
.L_x_140:
[----:B------:R-:W-:Y:S05]  /*8330*/  BSYNC.RECONVERGENT B0 ;  /* 0x0000000000007941 */ /* 0x000fea0003800200 */
.L_x_139:
[----:B------:R-:W-:Y:S01]  /*8340*/  BAR.SYNC.DEFER_BLOCKING 0x1, 0x80 ;  /* 0x0042000000007b1d */ /* 0x000fe20000010000 */
[----:B------:R-:W-:Y:S01]  /*8350*/  UISETP.NE.AND UP0, UPT, UR49, -0x4, UPT ;  /* 0xfffffffc3100788c */ /* 0x000fe2000bf05270 */
[----:B------:R-:W-:Y:S08]  /*8360*/  IADD3 R0, PT, PT, R30, 0x1, RZ ;  /* 0x000000011e007810 */ /* 0x000ff00007ffe0ff */
[----:B------:R-:W-:Y:S05]  /*8370*/  BRA.U !UP0, `(.L_x_141) ;  /* 0x0000000108287547 */ /* 0x000fea000b800000 */
[----:B------:R-:W-:Y:S01]  /*8380*/  ISETP.NE.AND P0, PT, R78, RZ, PT ;  /* 0x000000ff4e00720c */ /* 0x000fe20003f05270 */
[----:B------:R-:W-:Y:S01]  /*8390*/  IMAD.U32 R3, RZ, RZ, UR51 ;  /* 0x00000033ff037e24 */ /* 0x000fe2000f8e00ff */
[----:B------:R-:W-:Y:S01]  /*83a0*/  UIADD3 UR51, UPT, UPT, UR51, 0x1, URZ ;  /* 0x0000000133337890 */ /* 0x000fe2000fffe0ff */
[----:B------:R-:W-:Y:S03]  /*83b0*/  IMAD.U32 R2, RZ, RZ, UR37 ;  /* 0x00000025ff027e24 */ /* 0x000fe6000f8e00ff */
[----:B------:R-:W-:Y:S04]  /*83c0*/  UISETP.NE.AND UP0, UPT, UR51, 0x4, UPT ;  /* 0x000000043300788c */ /* 0x000fe8000bf05270 */
[----:B------:R-:W-:Y:S03]  /*83d0*/  USEL UR51, UR51, URZ, UP0 ;  /* 0x000000ff33337287 */ /* 0x000fe60008000000 */
[----:B------:R-:W-:Y:S05]  /*83e0*/  @P0 LEA R3, R3, UR48, 0x3 ;  /* 0x0000003003030c11 */ /* 0x000fea000f8e18ff */
[----:B------:R-:W-:Y:S05]  /*83f0*/  @P0 VIADD R3, R3, 0x40 ;  /* 0x0000004003030836 */ /* 0x000fea0000000000 */
[----:B------:R-:W-:Y:S04]  /*8400*/  @P0 PRMT R2, R2, 0x654, R3 ;  /* 0x0000065402020816 */ /* 0x000fe80000000003 */
[----:B------:R1:W-:Y:S03]  /*8410*/  @P0 SYNCS.ARRIVE.TRANS64.RED.A1T0 RZ, [R2+URZ], RZ ;  /* 0x000000ff02ff09a7 */ /* 0x0003e600081004ff */
.L_x_141:
[----:B------:R-:W-:Y:S01]  /*8420*/  ISETP.NE.AND P2, PT, R73, RZ, PT ;  /* 0x000000ff4900720c */ /* 0x000fe20003f45270 */
[----:B------:R-:W-:Y:S01]  /*8430*/  UIADD3 UR49, UPT, UPT, UR49, 0x4, URZ ;  /* 0x0000000431317890 */ /* 0x000fe2000fffe0ff */
[----:B------:R-:W-:Y:S01]  /*8440*/  ISETP.NE.AND P0, PT, R76, 0x2, PT ;  /* 0x000000024c00780c */ /* 0x000fe20003f05270 */
[----:B------:R-:W-:Y:S01]  /*8450*/  IMAD.IADD R20, R29, 0x1, R58 ;  /* 0x000000011d147824 */ /* 0x000fe200078e023a */
[----:B------:R-:W-:Y:S01]  /*8460*/  ISETP.NE.AND P1, PT, R0, 0x4, PT ;  /* 0x000000040000780c */ /* 0x000fe20003f25270 */
[----:B------:R-:W-:Y:S01]  /*8470*/  IMAD.IADD R21, R31, 0x1, R60 ;  /* 0x000000011f157824 */ /* 0x000fe200078e023c */
[----:B-1----:R-:W-:Y:S02]  /*8480*/  SEL R2, RZ, 0x1, P0 ;  /* 0x00000001ff027807 */ /* 0x002fe40000000000 */
[----:B------:R-:W-:Y:S02]  /*8490*/  SEL R3, RZ, 0x1, P1 ;  /* 0x00000001ff037807 */ /* 0x000fe40000800000 */
[----:B------:R-:W-:Y:S02]  /*84a0*/  LOP3.LUT R69, R69, R2, RZ, 0x3c, !PT ;  /* 0x0000000245457212 */ /* 0x000fe400078e3cff */
[----:B------:R-:W-:Y:S02]  /*84b0*/  LOP3.LUT R70, R70, R3, RZ, 0x3c, !PT ;  /* 0x0000000346467212 */ /* 0x000fe400078e3cff */
[----:B------:R-:W-:Y:S02]  /*84c0*/  @P2 R2UR UR36, R68 ;  /* 0x00000000442422ca */ /* 0x000fe400000e0000 */
[----:B------:R-:W-:Y:S02]  /*84d0*/  SEL R76, R76, RZ, P0 ;  /* 0x000000ff4c4c7207 */ /* 0x000fe40000000000 */
[----:B------:R-:W-:Y:S01]  /*84e0*/  SEL R30, R0, RZ, P1 ;  /* 0x000000ff001e7207 */ /* 0x000fe20000800000 */
[----:B------:R-:W-:Y:S10]  /*84f0*/  @P2 BRA `(.L_x_142) ;  /* 0xffffffcc00d42947 */ /* 0x000ff4000383ffff */
[----:B------:R-:W-:-:S09]  /*8500*/  UISETP.NE.AND UP0, UPT, UR50, URZ, UPT ;  /* 0x000000ff3200728c */ /* 0x000fd2000bf05270 */
[----:B------:R-:W-:Y:S05]  /*8510*/  BRA.U !UP0, `(.L_x_143) ;  /* 0x0000000108487547 */ /* 0x000fea000b800000 */
[----:B------:R-:W1:Y:S02]  /*8520*/  LDCU.64 UR4, c[0x0][0x890] ;  /* 0x00011200ff0477ac */ /* 0x000e640008000a00 */
[----:B-1----:R-:W-:-:S04]  /*8530*/  UISETP.NE.U32.AND UP0, UPT, UR4, URZ, UPT ;  /* 0x000000ff0400728c */ /* 0x002fc8000bf05070 */
[----:B------:R-:W-:-:S09]  /*8540*/  UISETP.NE.AND.EX UP0, UPT, UR5, URZ, UPT, UP0 ;  /* 0x000000ff0500728c */ /* 0x000fd2000bf05300 */
[----:B------:R-:W-:Y:S05]  /*8550*/  BRA.U UP0, `(.L_x_144) ;  /* 0x00000001000c7547 */ /* 0x000fea000b800000 */
[----:B------:R-:W-:-:S13]  /*8560*/  FSETP.NEU.AND P0, PT, R35, RZ, PT ;  /* 0x000000ff2300720b */ /* 0x000fda0003f0d000 */
[----:B------:R-:W-:Y:S05]  /*8570*/  @!P0 EXIT ;  /* 0x000000000000894d */ /* 0x000fea0003800000 */
[----:B------:R-:W-:Y:S05]  /*8580*/  BRA `(.L_x_143) ;  /* 0x00000000002c7947 */ /* 0x000fea0003800000 */
.L_x_144:
[----:B------:R-:W-:Y:S01]  /*8590*/  ISETP.NE.AND P0, PT, R75, RZ, PT ;  /* 0x000000ff4b00720c */ /* 0x000fe20003f05270 */
[----:B------:R-:W-:-:S12]  /*85a0*/  BSSY.RECONVERGENT B0, `(.L_x_143) ;  /* 0x0000009000007945 */ /* 0x000fd80003800200 */
[----:B------:R-:W-:Y:S05]  /*85b0*/  @P0 BRA `(.L_x_145) ;  /* 0x0000000000140947 */ /* 0x000fea0003800000 */
[----:B------:R-:W1:Y:S02]  /*85c0*/  LDCU.64 UR4, c[0x0][0x888] ;  /* 0x00011100ff0477ac */ /* 0x000e640008000a00 */
[----:B-1----:R-:W-:-:S04]  /*85d0*/  ISETP.NE.U32.AND P0, PT, RZ, UR4, PT ;  /* 0x00000004ff007c0c */ /* 0x002fc8000bf05070 */
[----:B------:R-:W-:-:S13]  /*85e0*/  ISETP.NE.AND.EX P0, PT, RZ, UR5, PT, P0 ;  /* 0x00000005ff007c0c */ /* 0x000fda000bf05300 */
[----:B------:R-:W-:Y:S05]  /*85f0*/  @!P0 EXIT ;  /* 0x000000000000894d */ /* 0x000fea0003800000 */
[----:B------:R-:W-:Y:S05]  /*8600*/  BRA `(.L_x_146) ;  /* 0x0000000000087947 */ /* 0x000fea0003800000 */
.L_x_145:
[----:B------:R-:W-:-:S13]  /*8610*/  FSETP.NEU.AND P0, PT, R35, RZ, PT ;  /* 0x000000ff2300720b */ /* 0x000fda0003f0d000 */
[----:B------:R-:W-:Y:S05]  /*8620*/  @!P0 EXIT ;  /* 0x000000000000894d */ /* 0x000fea0003800000 */
.L_x_146:
[----:B------:R-:W-:Y:S05]  /*8630*/  BSYNC.RECONVERGENT B0 ;  /* 0x0000000000007941 */ /* 0x000fea0003800200 */
.L_x_143:
[----:B------:R-:W-:Y:S01]  /*8640*/  ULEA UR4, UR51, UR48, 0x3 ;  /* 0x0000003033047291 */ /* 0x000fe2000f8e18ff */
[----:B------:R-:W-:-:S04]  /*8650*/  DEPBAR.LE SB0, 0x0 ;  /* 0x000080000000791a */ /* 0x000fc80000000000 */
[----:B------:R-:W-:-:S04]  /*8660*/  UIADD3 UR4, UPT, UPT, UR4, 0x40, URZ ;  /* 0x0000004004047890 */ /* 0x000fc8000fffe0ff */
[----:B------:R-:W-:-:S09]  /*8670*/  UPRMT UR4, UR37, 0x654, UR4 ;  /* 0x0000065425047896 */ /* 0x000fd20008000004 */
[----:B------:R-:W-:Y:S01]  /*8680*/  SYNCS.ARRIVE.TRANS64.RED.A1T0 RZ, [UR4], RZ ;  /* 0x000000ffffff79a7 */ /* 0x000fe20008100404 */
[----:B------:R-:W-:Y:S05]  /*8690*/  EXIT ;  /* 0x000000000000794d */ /* 0x000fea0003800000 */
.L_x_24:
[----:B--2---:R2:W4:Y:S02]  /*86a0*/  SYNCS.PHASECHK.TRANS64.TRYWAIT P0, [R3+URZ+0xe0], R2 ;  /* 0x0000e002030075a7 */ /* 0x00452400080011ff */
[----:B----4-:R-:W-:Y:S05]  /*86b0*/  @!P0 NANOSLEEP.SYNCS 0x989680 ;  /* 0x009896800000895d */ /* 0x010fea0003900000 */
[----:B------:R-:W4:Y:S02]  /*86c0*/  @!P0 SYNCS.PHASECHK.TRANS64 P0, [R3+URZ+0xe0], R2 ;  /* 0x0000e002030085a7 */ /* 0x000f2400080010ff */
[----:B----4-:R-:W-:Y:S05]  /*86d0*/  @!P0 BRA `(.L_x_24) ;  /* 0xfffffffc00f08947 */ /* 0x010fea000383ffff */
[----:B------:R-:W-:Y:S05]  /*86e0*/  BRA `(.L_x_147) ;  /* 0xffffff9000387947 */ /* 0x000fea000383ffff */
.L_x_27:
[----:B-1----:R-:W-:-:S07]  /*86f0*/  MOV R2, UR33 ;  /* 0x0000002100027c02 */ /* 0x002fce0008000f00 */
.L_x_148:
[----:B-1----:R1:W2:Y:S02]  /*8700*/  SYNCS.PHASECHK.TRANS64.TRYWAIT P0, [R2+URZ+0x10], R5 ;  /* 0x00001005020075a7 */ /* 0x0022a400080011ff */
[----:B--2---:R-:W-:Y:S05]  /*8710*/  @!P0 NANOSLEEP.SYNCS 0x989680 ;  /* 0x009896800000895d */ /* 0x004fea0003900000 */
[----:B------:R-:W2:Y:S02]  /*8720*/  @!P0 SYNCS.PHASECHK.TRANS64 P0, [R2+URZ+0x10], R5 ;  /* 0x00001005020085a7 */ /* 0x000ea400080010ff */
[----:B--2---:R-:W-:Y:S05]  /*8730*/  @!P0 BRA `(.L_x_148) ;  /* 0xfffffffc00f08947 */ /* 0x004fea000383ffff */
[----:B------:R-:W-:Y:S05]  /*8740*/  BRA `(.L_x_26) ;  /* 0xffffff90009c7947 */ /* 0x000fea000383ffff */
.L_x_34:
[----:B-1----:R-:W-:-:S07]  /*8750*/  MOV R2, UR17 ;  /* 0x0000001100027c02 */ /* 0x002fce0008000f00 */
.L_x_149:
[----:B-1----:R1:W2:Y:S02]  /*8760*/  SYNCS.PHASECHK.TRANS64.TRYWAIT P0, [R2+URZ+0x10], R5 ;  /* 0x00001005020075a7 */ /* 0x0022a400080011ff */
[----:B--2---:R-:W-:Y:S05]  /*8770*/  @!P0 NANOSLEEP.SYNCS 0x989680 ;  /* 0x009896800000895d */ /* 0x004fea0003900000 */
[----:B------:R-:W2:Y:S02]  /*8780*/  @!P0 SYNCS.PHASECHK.TRANS64 P0, [R2+URZ+0x10], R5 ;  /* 0x00001005020085a7 */ /* 0x000ea400080010ff */
[----:B--2---:R-:W-:Y:S05]  /*8790*/  @!P0 BRA `(.L_x_149) ;  /* 0xfffffffc00f08947 */ /* 0x004fea000383ffff */
[----:B------:R-:W-:Y:S05]  /*87a0*/  BRA `(.L_x_33) ;  /* 0xffffff9400547947 */ /* 0x000fea000383ffff */
.L_x_39:
[----:B-1----:R1:W2:Y:S02]  /*87b0*/  SYNCS.PHASECHK.TRANS64.TRYWAIT P0, [R2+URZ+0x70], R3 ;  /* 0x00007003020075a7 */ /* 0x0022a400080011ff */
[----:B--2---:R-:W-:Y:S05]  /*87c0*/  @!P0 NANOSLEEP.SYNCS 0x989680 ;  /* 0x009896800000895d */ /* 0x004fea0003900000 */
[----:B------:R-:W2:Y:S02]  /*87d0*/  @!P0 SYNCS.PHASECHK.TRANS64 P0, [R2+URZ+0x70], R3 ;  /* 0x00007003020085a7 */ /* 0x000ea400080010ff */
[----:B--2---:R-:W-:Y:S05]  /*87e0*/  @!P0 BRA `(.L_x_39) ;  /* 0xfffffffc00f08947 */ /* 0x004fea000383ffff */
[----:B------:R-:W-:Y:S05]  /*87f0*/  BRA `(.L_x_150) ;  /* 0xffffff9400f47947 */ /* 0x000fea000383ffff */
.L_x_43:
[----:B---3--:R-:W-:-:S07]  /*8800*/  MOV R0, UR4 ;  /* 0x0000000400007c02 */ /* 0x008fce0008000f00 */
.L_x_151:
[----:B-1----:R1:W2:Y:S02]  /*8810*/  SYNCS.PHASECHK.TRANS64.TRYWAIT P0, [R0+URZ], R3 ;  /* 0x00000003000075a7 */ /* 0x0022a400080011ff */
[----:B--2---:R-:W-:Y:S05]  /*8820*/  @!P0 NANOSLEEP.SYNCS 0x989680 ;  /* 0x009896800000895d */ /* 0x004fea0003900000 */
[----:B------:R-:W2:Y:S02]  /*8830*/  @!P0 SYNCS.PHASECHK.TRANS64 P0, [R0+URZ], R3 ;  /* 0x00000003000085a7 */ /* 0x000ea400080010ff */
[----:B--2---:R-:W-:Y:S05]  /*8840*/  @!P0 BRA `(.L_x_151) ;  /* 0xfffffffc00f08947 */ /* 0x004fea000383ffff */
[----:B------:R-:W-:Y:S05]  /*8850*/  BRA `(.L_x_152) ;  /* 0xffffff9c00647947 */ /* 0x000fea000383ffff */
.L_x_46:
[----:B-1----:R1:W2:Y:S02]  /*8860*/  SYNCS.PHASECHK.TRANS64.TRYWAIT P0, [R0+URZ+0xd0], R5 ;  /* 0x0000d005000075a7 */ /* 0x0022a400080011ff */
[----:B--2---:R-:W-:Y:S05]  /*8870*/  @!P0 NANOSLEEP.SYNCS 0x989680 ;  /* 0x009896800000895d */ /* 0x004fea0003900000 */
[----:B------:R-:W2:Y:S02]  /*8880*/  @!P0 SYNCS.PHASECHK.TRANS64 P0, [R0+URZ+0xd0], R5 ;  /* 0x0000d005000085a7 */ /* 0x000ea400080010ff */
[----:B--2---:R-:W-:Y:S05]  /*8890*/  @!P0 BRA `(.L_x_46) ;  /* 0xfffffffc00f08947 */ /* 0x004fea000383ffff */
[----:B------:R-:W-:Y:S05]  /*88a0*/  BRA `(.L_x_153) ;  /* 0xffffff9c00c47947 */ /* 0x000fea000383ffff */
.L_x_47:
[----:B------:R-:W-:-:S07]  /*88b0*/  MOV R0, UR5 ;  /* 0x0000000500007c02 */ /* 0x000fce0008000f00 */
.L_x_154:
[----:B-1----:R1:W2:Y:S02]  /*88c0*/  SYNCS.PHASECHK.TRANS64.TRYWAIT P0, [R0+URZ+0x80], R7 ;  /* 0x00008007000075a7 */ /* 0x0022a400080011ff */
[----:B--2---:R-:W-:Y:S05]  /*88d0*/  @!P0 NANOSLEEP.SYNCS 0x989680 ;  /* 0x009896800000895d */ /* 0x004fea0003900000 */
[----:B------:R-:W2:Y:S02]  /*88e0*/  @!P0 SYNCS.PHASECHK.TRANS64 P0, [R0+URZ+0x80], R7 ;  /* 0x00008007000085a7 */ /* 0x000ea400080010ff */
[----:B--2---:R-:W-:Y:S05]  /*88f0*/  @!P0 BRA `(.L_x_154) ;  /* 0xfffffffc00f08947 */ /* 0x004fea000383ffff */
[----:B------:R-:W-:Y:S05]  /*8900*/  BRA `(.L_x_155) ;  /* 0xffffff9c00d47947 */ /* 0x000fea000383ffff */
.L_x_48:
[----:B-1----:R1:W2:Y:S02]  /*8910*/  SYNCS.PHASECHK.TRANS64.TRYWAIT P1, [R0+URZ+0x70], R5 ;  /* 0x00007005000075a7 */ /* 0x0022a400080211ff */
[----:B--2---:R-:W-:Y:S05]  /*8920*/  @!P1 NANOSLEEP.SYNCS 0x989680 ;  /* 0x009896800000995d */ /* 0x004fea0003900000 */
[----:B------:R-:W2:Y:S02]  /*8930*/  @!P1 SYNCS.PHASECHK.TRANS64 P1, [R0+URZ+0x70], R5 ;  /* 0x00007005000095a7 */ /* 0x000ea400080210ff */
[----:B--2---:R-:W-:Y:S05]  /*8940*/  @!P1 BRA `(.L_x_48) ;  /* 0xfffffffc00f09947 */ /* 0x004fea000383ffff */
[----:B------:R-:W-:Y:S05]  /*8950*/  BRA `(.L_x_156) ;  /* 0xffffffa000047947 */ /* 0x000fea000383ffff */
.L_x_51:
[----:B------:R-:W-:-:S07]  /*8960*/  MOV R0, UR5 ;  /* 0x0000000500007c02 */ /* 0x000fce0008000f00 */
.L_x_157:
[----:B-1----:R1:W2:Y:S02]  /*8970*/  SYNCS.PHASECHK.TRANS64.TRYWAIT P0, [R0+URZ+0x80], R3 ;  /* 0x00008003000075a7 */ /* 0x0022a400080011ff */
[----:B--2---:R-:W-:Y:S05]  /*8980*/  @!P0 NANOSLEEP.SYNCS 0x989680 ;  /* 0x009896800000895d */ /* 0x004fea0003900000 */
[----:B------:R-:W2:Y:S02]  /*8990*/  @!P0 SYNCS.PHASECHK.TRANS64 P0, [R0+URZ+0x80], R3 ;  /* 0x00008003000085a7 */ /* 0x000ea400080010ff */
[----:B--2---:R-:W-:Y:S05]  /*89a0*/  @!P0 BRA `(.L_x_157) ;  /* 0xfffffffc00f08947 */ /* 0x004fea000383ffff */
[----:B------:R-:W-:Y:S05]  /*89b0*/  BRA `(.L_x_50) ;  /* 0xffffffa000587947 */ /* 0x000fea000383ffff */
.L_x_60:
[----:B-1----:R-:W-:-:S04]  /*89c0*/  MOV R4, UR6 ;  /* 0x0000000600047c02 */ /* 0x002fc80008000f00 */
[----:B------:R1:W2:Y:S03]  /*89d0*/  SYNCS.PHASECHK.TRANS64.TRYWAIT P0, [R4+URZ+0x8], R5 ;  /* 0x00000805040075a7 */ /* 0x0002a600080011ff */
[----:B--2---:R-:W-:Y:S05]  /*89e0*/  @!P0 NANOSLEEP.SYNCS 0x989680 ;  /* 0x009896800000895d */ /* 0x004fea0003900000 */
[----:B------:R-:W2:Y:S02]  /*89f0*/  @!P0 SYNCS.PHASECHK.TRANS64 P0, [R4+URZ+0x8], R5 ;  /* 0x00000805040085a7 */ /* 0x000ea400080010ff */
[----:B--2---:R-:W-:Y:S05]  /*8a00*/  @!P0 BRA `(.L_x_60) ;  /* 0xfffffffc00ec8947 */ /* 0x004fea000383ffff */
[----:B------:R-:W-:Y:S05]  /*8a10*/  BRA `(.L_x_59) ;  /* 0xffffffa4000c7947 */ /* 0x000fea000383ffff */
.L_x_62:
[----:B------:R-:W-:Y:S01]  /*8a20*/  BSSY B0, `(.L_x_158) ;  /* 0x0000006000007945 */ /* 0x000fe20003800000 */
[----:B------:R-:W-:-:S07]  /*8a30*/  MOV R15, 0xffffffff ;  /* 0xffffffff000f7802 */ /* 0x000fce0000000f00 */
[----:B-1---5:R-:W-:Y:S05]  /*8a40*/  WARPSYNC.COLLECTIVE R15, `(.L_x_159) ;  /* 0x000000000f0c7348 */ /* 0x022fea0003c00000 */
[----:B------:R-:W-:Y:S02]  /*8a50*/  ELECT P6, UR79, PT ;  /* 0x00000000004f782f */ /* 0x000fe400038c0000 */
[----:B------:R-:W-:Y:S01]  /*8a60*/  MOV R14, UR79 ;  /* 0x0000004f000e7c02 */ /* 0x000fe20008000f00 */
[----:B-1---5:R-:W-:Y:S10]  /*8a70*/  ENDCOLLECTIVE ;  /* 0x000000000000791b */ /* 0x022ff40003800000 */
.L_x_159:
[----:B------:R-:W-:Y:S05]  /*8a80*/  BSYNC B0 ;  /* 0x0000000000007941 */ /* 0x000fea0003800000 */
.L_x_158:
[----:B------:R-:W-:Y:S05]  /*8a90*/  BRA `(.L_x_160) ;  /* 0xffffffa4003c7947 */ /* 0x000fea000383ffff */
.L_x_64:
[----:B-1----:R-:W-:-:S04]  /*8aa0*/  MOV R2, UR6 ;  /* 0x0000000600027c02 */ /* 0x002fc80008000f00 */
[----:B------:R1:W2:Y:S03]  /*8ab0*/  SYNCS.PHASECHK.TRANS64.TRYWAIT P0, [R2+URZ+0x8], R3 ;  /* 0x00000803020075a7 */ /* 0x0002a600080011ff */
[----:B--2---:R-:W-:Y:S05]  /*8ac0*/  @!P0 NANOSLEEP.SYNCS 0x989680 ;  /* 0x009896800000895d */ /* 0x004fea0003900000 */
[----:B------:R-:W2:Y:S02]  /*8ad0*/  @!P0 SYNCS.PHASECHK.TRANS64 P0, [R2+URZ+0x8], R3 ;  /* 0x00000803020085a7 */ /* 0x000ea400080010ff */
[----:B--2---:R-:W-:Y:S05]  /*8ae0*/  @!P0 BRA `(.L_x_64) ;  /* 0xfffffffc00ec8947 */ /* 0x004fea000383ffff */
[----:B------:R-:W-:Y:S05]  /*8af0*/  BRA `(.L_x_63) ;  /* 0xffffffa400407947 */ /* 0x000fea000383ffff */
.L_x_65:
[----:B-1----:R1:W2:Y:S02]  /*8b00*/  SYNCS.PHASECHK.TRANS64.TRYWAIT P0, [R0+URZ+0x70], R5 ;  /* 0x00007005000075a7 */ /* 0x0022a400080011ff */
[----:B--2---:R-:W-:Y:S05]  /*8b10*/  @!P0 NANOSLEEP.SYNCS 0x989680 ;  /* 0x009896800000895d */ /* 0x004fea0003900000 */
[----:B------:R-:W2:Y:S02]  /*8b20*/  @!P0 SYNCS.PHASECHK.TRANS64 P0, [R0+URZ+0x70], R5 ;  /* 0x00007005000085a7 */ /* 0x000ea400080010ff */
[----:B--2---:R-:W-:Y:S05]  /*8b30*/  @!P0 BRA `(.L_x_65) ;  /* 0xfffffffc00f08947 */ /* 0x004fea000383ffff */
[----:B------:R-:W-:Y:S05]  /*8b40*/  BRA `(.L_x_161) ;  /* 0xffffffa800287947 */ /* 0x000fea000383ffff */
.L_x_67:
[----:B------:R-:W-:-:S07]  /*8b50*/  MOV R0, UR9 ;  /* 0x0000000900007c02 */ /* 0x000fce0008000f00 */
.L_x_162:
[----:B-1----:R1:W2:Y:S02]  /*8b60*/  SYNCS.PHASECHK.TRANS64.TRYWAIT P0, [R0+URZ+0xb0], R5 ;  /* 0x0000b005000075a7 */ /* 0x0022a400080011ff */
[----:B--2---:R-:W-:Y:S05]  /*8b70*/  @!P0 NANOSLEEP.SYNCS 0x989680 ;  /* 0x009896800000895d */ /* 0x004fea0003900000 */
[----:B------:R-:W2:Y:S02]  /*8b80*/  @!P0 SYNCS.PHASECHK.TRANS64 P0, [R0+URZ+0xb0], R5 ;  /* 0x0000b005000085a7 */ /* 0x000ea400080010ff */
[----:B--2---:R-:W-:Y:S05]  /*8b90*/  @!P0 BRA `(.L_x_162) ;  /* 0xfffffffc00f08947 */ /* 0x004fea000383ffff */
[----:B------:R-:W-:Y:S05]  /*8ba0*/  BRA `(.L_x_163) ;  /* 0xffffffa800747947 */ /* 0x000fea000383ffff */
.L_x_70:
[----:B------:R-:W-:Y:S07]  /*8bb0*/  MOV R0, UR8 ;  /* 0x0000000800007c02 */ /* 0x000fee0008000f00 */
.L_x_164:
[----:B-1----:R1:W2:Y:S02]  /*8bc0*/  SYNCS.PHASECHK.TRANS64.TRYWAIT P0, [R0+URZ], R5 ;  /* 0x00000005000075a7 */ /* 0x0022a400080011ff */
[----:B--2---:R-:W-:Y:S05]  /*8bd0*/  @!P0 NANOSLEEP.SYNCS 0x989680 ;  /* 0x009896800000895d */ /* 0x004fea0003900000 */
[----:B------:R-:W2:Y:S02]  /*8be0*/  @!P0 SYNCS.PHASECHK.TRANS64 P0, [R0+URZ], R5 ;  /* 0x00000005000085a7 */ /* 0x000ea400080010ff */
[----:B--2---:R-:W-:Y:S05]  /*8bf0*/  @!P0 BRA `(.L_x_164) ;  /* 0xfffffffc00f08947 */ /* 0x004fea000383ffff */
[----:B------:R-:W-:Y:S05]  /*8c00*/  BRA `(.L_x_69) ;  /* 0xffffffa800887947 */ /* 0x000fea000383ffff */
.L_x_74:
[----:B-1----:R-:W-:-:S07]  /*8c10*/  MOV R0, UR8 ;  /* 0x0000000800007c02 */ /* 0x002fce0008000f00 */
.L_x_165:
[----:B-1----:R1:W2:Y:S02]  /*8c20*/  SYNCS.PHASECHK.TRANS64.TRYWAIT P0, [R0+URZ], R3 ;  /* 0x00000003000075a7 */ /* 0x0022a400080011ff */
[----:B--2---:R-:W-:Y:S05]  /*8c30*/  @!P0 NANOSLEEP.SYNCS 0x989680 ;  /* 0x009896800000895d */ /* 0x004fea0003900000 */
[----:B------:R-:W2:Y:S02]  /*8c40*/  @!P0 SYNCS.PHASECHK.TRANS64 P0, [R0+URZ], R3 ;  /* 0x00000003000085a7 */ /* 0x000ea400080010ff */
[----:B--2---:R-:W-:Y:S05]  /*8c50*/  @!P0 BRA `(.L_x_165) ;  /* 0xfffffffc00f08947 */ /* 0x004fea000383ffff */
[----:B------:R-:W-:Y:S05]  /*8c60*/  BRA `(.L_x_166) ;  /* 0xffffffac007c7947 */ /* 0x000fea000383ffff */
.L_x_75:
[----:B------:R-:W-:-:S07]  /*8c70*/  MOV R0, UR8 ;  /* 0x0000000800007c02 */ /* 0x000fce0008000f00 */
.L_x_167:
[----:B-1----:R1:W2:Y:S02]  /*8c80*/  SYNCS.PHASECHK.TRANS64.TRYWAIT P0, [R0+URZ], R3 ;  /* 0x00000003000075a7 */ /* 0x0022a400080011ff */
[----:B--2---:R-:W-:Y:S05]  /*8c90*/  @!P0 NANOSLEEP.SYNCS 0x989680 ;  /* 0x009896800000895d */ /* 0x004fea0003900000 */
[----:B------:R-:W2:Y:S02]  /*8ca0*/  @!P0 SYNCS.PHASECHK.TRANS64 P0, [R0+URZ], R3 ;  /* 0x00000003000085a7 */ /* 0x000ea400080010ff */
[----:B--2---:R-:W-:Y:S05]  /*8cb0*/  @!P0 BRA `(.L_x_167) ;  /* 0xfffffffc00f08947 */ /* 0x004fea000383ffff */
[----:B------:R-:W-:Y:S05]  /*8cc0*/  BRA `(.L_x_168) ;  /* 0xffffffac00887947 */ /* 0x000fea000383ffff */
.L_x_76:
[----:B------:R-:W-:-:S07]  /*8cd0*/  MOV R0, UR8 ;  /* 0x0000000800007c02 */ /* 0x000fce0008000f00 */
.L_x_169:
[----:B-1----:R1:W2:Y:S02]  /*8ce0*/  SYNCS.PHASECHK.TRANS64.TRYWAIT P0, [R0+URZ], R3 ;  /* 0x00000003000075a7 */ /* 0x0022a400080011ff */
[----:B--2---:R-:W-:Y:S05]  /*8cf0*/  @!P0 NANOSLEEP.SYNCS 0x989680 ;  /* 0x009896800000895d */ /* 0x004fea0003900000 */
[----:B------:R-:W2:Y:S02]  /*8d00*/  @!P0 SYNCS.PHASECHK.TRANS64 P0, [R0+URZ], R3 ;  /* 0x00000003000085a7 */ /* 0x000ea400080010ff */
[----:B--2---:R-:W-:Y:S05]  /*8d10*/  @!P0 BRA `(.L_x_169) ;  /* 0xfffffffc00f08947 */ /* 0x004fea000383ffff */
[----:B------:R-:W-:Y:S05]  /*8d20*/  BRA `(.L_x_170) ;  /* 0xffffffac00947947 */ /* 0x000fea000383ffff */
.L_x_79:
[----:B------:R-:W-:-:S07]  /*8d30*/  MOV R0, UR7 ;  /* 0x0000000700007c02 */ /* 0x000fce0008000f00 */
.L_x_171:
[----:B-1----:R1:W2:Y:S02]  /*8d40*/  SYNCS.PHASECHK.TRANS64.TRYWAIT P1, [R0+URZ+0xf0], R3 ;  /* 0x0000f003000075a7 */ /* 0x0022a400080211ff */
[----:B--2---:R-:W-:Y:S05]  /*8d50*/  @!P1 NANOSLEEP.SYNCS 0x989680 ;  /* 0x009896800000995d */ /* 0x004fea0003900000 */
[----:B------:R-:W2:Y:S02]  /*8d60*/  @!P1 SYNCS.PHASECHK.TRANS64 P1, [R0+URZ+0xf0], R3 ;  /* 0x0000f003000095a7 */ /* 0x000ea400080210ff */
[----:B--2---:R-:W-:Y:S05]  /*8d70*/  @!P1 BRA `(.L_x_171) ;  /* 0xfffffffc00f09947 */ /* 0x004fea000383ffff */
[----:B------:R-:W-:Y:S05]  /*8d80*/  BRA `(.L_x_172) ;  /* 0xffffffac00e07947 */ /* 0x000fea000383ffff */
.L_x_84:
[----:B--2---:R2:W4:Y:S02]  /*8d90*/  SYNCS.PHASECHK.TRANS64.TRYWAIT P0, [R0+URZ+0x70], R3 ;  /* 0x00007003000075a7 */ /* 0x00452400080011ff */
[----:B----4-:R-:W-:Y:S05]  /*8da0*/  @!P0 NANOSLEEP.SYNCS 0x989680 ;  /* 0x009896800000895d */ /* 0x010fea0003900000 */
[----:B------:R-:W4:Y:S02]  /*8db0*/  @!P0 SYNCS.PHASECHK.TRANS64 P0, [R0+URZ+0x70], R3 ;  /* 0x00007003000085a7 */ /* 0x000f2400080010ff */
[----:B----4-:R-:W-:Y:S05]  /*8dc0*/  @!P0 BRA `(.L_x_84) ;  /* 0xfffffffc00f08947 */ /* 0x010fea000383ffff */
[----:B------:R-:W-:Y:S05]  /*8dd0*/  BRA `(.L_x_173) ;  /* 0xffffffb000f47947 */ /* 0x000fea000383ffff */
.L_x_87:
[----:B------:R-:W-:Y:S07]  /*8de0*/  MOV R0, UR7 ;  /* 0x0000000700007c02 */ /* 0x000fee0008000f00 */
.L_x_174:
[----:B--2---:R2:W4:Y:S02]  /*8df0*/  SYNCS.PHASECHK.TRANS64.TRYWAIT P0, [R0+URZ+0x68], R3 ;  /* 0x00006803000075a7 */ /* 0x00452400080011ff */
[----:B----4-:R-:W-:Y:S05]  /*8e00*/  @!P0 NANOSLEEP.SYNCS 0x989680 ;  /* 0x009896800000895d */ /* 0x010fea0003900000 */
[----:B------:R-:W4:Y:S02]  /*8e10*/  @!P0 SYNCS.PHASECHK.TRANS64 P0, [R0+URZ+0x68], R3 ;  /* 0x00006803000085a7 */ /* 0x000f2400080010ff */
[----:B----4-:R-:W-:Y:S05]  /*8e20*/  @!P0 BRA `(.L_x_174) ;  /* 0xfffffffc00f08947 */ /* 0x010fea000383ffff */
[----:B------:R-:W-:Y:S05]  /*8e30*/  BRA `(.L_x_86) ;  /* 0xffffffb400d47947 */ /* 0x000fea000383ffff */
.L_x_90:
[----:B------:R-:W-:Y:S07]  /*8e40*/  MOV R3, UR7 ;  /* 0x0000000700037c02 */ /* 0x000fee0008000f00 */
.L_x_175:
[----:B-1----:R1:W2:Y:S02]  /*8e50*/  SYNCS.PHASECHK.TRANS64.TRYWAIT P0, [R3+URZ+0x40], R12 ;  /* 0x0000400c030075a7 */ /* 0x0022a400080011ff */
[----:B--2---:R-:W-:Y:S05]  /*8e60*/  @!P0 NANOSLEEP.SYNCS 0x989680 ;  /* 0x009896800000895d */ /* 0x004fea0003900000 */
[----:B------:R-:W2:Y:S02]  /*8e70*/  @!P0 SYNCS.PHASECHK.TRANS64 P0, [R3+URZ+0x40], R12 ;  /* 0x0000400c030085a7 */ /* 0x000ea400080010ff */
[----:B--2---:R-:W-:Y:S05]  /*8e80*/  @!P0 BRA `(.L_x_175) ;  /* 0xfffffffc00f08947 */ /* 0x004fea000383ffff */
[----:B------:R-:W-:Y:S05]  /*8e90*/  BRA `(.L_x_176) ;  /* 0xffffffb8004c7947 */ /* 0x000fea000383ffff */
.L_x_91:
[----:B-1----:R-:W-:Y:S07]  /*8ea0*/  MOV R3, UR7 ;  /* 0x0000000700037c02 */ /* 0x002fee0008000f00 */
.L_x_177:
[----:B-1----:R1:W2:Y:S02]  /*8eb0*/  SYNCS.PHASECHK.TRANS64.TRYWAIT P0, [R3+URZ+0x48], R12 ;  /* 0x0000480c030075a7 */ /* 0x0022a400080011ff */
[----:B--2---:R-:W-:Y:S05]  /*8ec0*/  @!P0 NANOSLEEP.SYNCS 0x989680 ;  /* 0x009896800000895d */ /* 0x004fea0003900000 */
[----:B------:R-:W2:Y:S02]  /*8ed0*/  @!P0 SYNCS.PHASECHK.TRANS64 P0, [R3+URZ+0x48], R12 ;  /* 0x0000480c030085a7 */ /* 0x000ea400080010ff */
[----:B--2---:R-:W-:Y:S05]  /*8ee0*/  @!P0 BRA `(.L_x_177) ;  /* 0xfffffffc00f08947 */ /* 0x004fea000383ffff */
[----:B------:R-:W-:Y:S05]  /*8ef0*/  BRA `(.L_x_178) ;  /* 0xffffffb800a87947 */ /* 0x000fea000383ffff */
.L_x_92:
[----:B-1----:R-:W-:Y:S07]  /*8f00*/  MOV R3, UR7 ;  /* 0x0000000700037c02 */ /* 0x002fee0008000f00 */
.L_x_179:
[----:B-1----:R1:W2:Y:S02]  /*8f10*/  SYNCS.PHASECHK.TRANS64.TRYWAIT P0, [R3+URZ+0x50], R12 ;  /* 0x0000500c030075a7 */ /* 0x0022a400080011ff */
[----:B--2---:R-:W-:Y:S05]  /*8f20*/  @!P0 NANOSLEEP.SYNCS 0x989680 ;  /* 0x009896800000895d */ /* 0x004fea0003900000 */
[----:B------:R-:W2:Y:S02]  /*8f30*/  @!P0 SYNCS.PHASECHK.TRANS64 P0, [R3+URZ+0x50], R12 ;  /* 0x0000500c030085a7 */ /* 0x000ea400080010ff */
[----:B--2---:R-:W-:Y:S05]  /*8f40*/  @!P0 BRA `(.L_x_179) ;  /* 0xfffffffc00f08947 */ /* 0x004fea000383ffff */
[----:B------:R-:W-:Y:S05]  /*8f50*/  BRA `(.L_x_180) ;  /* 0xffffffbc00047947 */ /* 0x000fea000383ffff */
.L_x_93:
[----:B------:R-:W-:Y:S07]  /*8f60*/  MOV R3, UR7 ;  /* 0x0000000700037c02 */ /* 0x000fee0008000f00 */
.L_x_181:
[----:B-1----:R1:W2:Y:S02]  /*8f70*/  SYNCS.PHASECHK.TRANS64.TRYWAIT P0, [R3+URZ+0x58], R12 ;  /* 0x0000580c030075a7 */ /* 0x0022a400080011ff */
[----:B--2---:R-:W-:Y:S05]  /*8f80*/  @!P0 NANOSLEEP.SYNCS 0x989680 ;  /* 0x009896800000895d */ /* 0x004fea0003900000 */
[----:B------:R-:W2:Y:S02]  /*8f90*/  @!P0 SYNCS.PHASECHK.TRANS64 P0, [R3+URZ+0x58], R12 ;  /* 0x0000580c030085a7 */ /* 0x000ea400080010ff */
[----:B--2---:R-:W-:Y:S05]  /*8fa0*/  @!P0 BRA `(.L_x_181) ;  /* 0xfffffffc00f08947 */ /* 0x004fea000383ffff */
[----:B------:R-:W-:Y:S05]  /*8fb0*/  BRA `(.L_x_182) ;  /* 0xffffffbc00a47947 */ /* 0x000fea000383ffff */
.L_x_95:
[----:B------:R-:W-:-:S07]  /*8fc0*/  MOV R0, UR7 ;  /* 0x0000000700007c02 */ /* 0x000fce0008000f00 */
.L_x_183:
[----:B-1----:R1:W4:Y:S02]  /*8fd0*/  SYNCS.PHASECHK.TRANS64.TRYWAIT P0, [R0+URZ+0x40], R3 ;  /* 0x00004003000075a7 */ /* 0x00232400080011ff */
[----:B----4-:R-:W-:Y:S05]  /*8fe0*/  @!P0 NANOSLEEP.SYNCS 0x989680 ;  /* 0x009896800000895d */ /* 0x010fea0003900000 */
[----:B------:R-:W4:Y:S02]  /*8ff0*/  @!P0 SYNCS.PHASECHK.TRANS64 P0, [R0+URZ+0x40], R3 ;  /* 0x00004003000085a7 */ /* 0x000f2400080010ff */
[----:B----4-:R-:W-:Y:S05]  /*9000*/  @!P0 BRA `(.L_x_183) ;  /* 0xfffffffc00f08947 */ /* 0x010fea000383ffff */
[----:B------:R-:W-:Y:S05]  /*9010*/  BRA `(.L_x_184) ;  /* 0xffffffc0002c7947 */ /* 0x000fea000383ffff */
.L_x_96:
[----:B-1----:R-:W-:-:S07]  /*9020*/  MOV R0, UR7 ;  /* 0x0000000700007c02 */ /* 0x002fce0008000f00 */
.L_x_185:
[----:B-1----:R1:W4:Y:S02]  /*9030*/  SYNCS.PHASECHK.TRANS64.TRYWAIT P0, [R0+URZ+0x48], R3 ;  /* 0x00004803000075a7 */ /* 0x00232400080011ff */
[----:B----4-:R-:W-:Y:S05]  /*9040*/  @!P0 NANOSLEEP.SYNCS 0x989680 ;  /* 0x009896800000895d */ /* 0x010fea0003900000 */
[----:B------:R-:W4:Y:S02]  /*9050*/  @!P0 SYNCS.PHASECHK.TRANS64 P0, [R0+URZ+0x48], R3 ;  /* 0x00004803000085a7 */ /* 0x000f2400080010ff */
[----:B----4-:R-:W-:Y:S05]  /*9060*/  @!P0 BRA `(.L_x_185) ;  /* 0xfffffffc00f08947 */ /* 0x010fea000383ffff */
[----:B------:R-:W-:Y:S05]  /*9070*/  BRA `(.L_x_186) ;  /* 0xffffffc0001c7947 */ /* 0x000fea000383ffff */
.L_x_97:
[----:B-1----:R-:W-:-:S07]  /*9080*/  MOV R0, UR7 ;  /* 0x0000000700007c02 */ /* 0x002fce0008000f00 */
.L_x_187:
[----:B-1----:R1:W4:Y:S02]  /*9090*/  SYNCS.PHASECHK.TRANS64.TRYWAIT P0, [R0+URZ+0x50], R3 ;  /* 0x00005003000075a7 */ /* 0x00232400080011ff */
[----:B----4-:R-:W-:Y:S05]  /*90a0*/  @!P0 NANOSLEEP.SYNCS 0x989680 ;  /* 0x009896800000895d */ /* 0x010fea0003900000 */
[----:B------:R-:W4:Y:S02]  /*90b0*/  @!P0 SYNCS.PHASECHK.TRANS64 P0, [R0+URZ+0x50], R3 ;  /* 0x00005003000085a7 */ /* 0x000f2400080010ff */
[----:B----4-:R-:W-:Y:S05]  /*90c0*/  @!P0 BRA `(.L_x_187) ;  /* 0xfffffffc00f08947 */ /* 0x010fea000383ffff */
[----:B------:R-:W-:Y:S05]  /*90d0*/  BRA `(.L_x_188) ;  /* 0xffffffc0000c7947 */ /* 0x000fea000383ffff */
.L_x_99:
[----:B--2---:R2:W3:Y:S02]  /*90e0*/  SYNCS.PHASECHK.TRANS64.TRYWAIT P0, [R0+URZ+0x70], R3 ;  /* 0x00007003000075a7 */ /* 0x0044e400080011ff */
[----:B---3--:R-:W-:Y:S05]  /*90f0*/  @!P0 NANOSLEEP.SYNCS 0x989680 ;  /* 0x009896800000895d */ /* 0x008fea0003900000 */
[----:B------:R-:W3:Y:S02]  /*9100*/  @!P0 SYNCS.PHASECHK.TRANS64 P0, [R0+URZ+0x70], R3 ;  /* 0x00007003000085a7 */ /* 0x000ee400080010ff */
[----:B---3--:R-:W-:Y:S05]  /*9110*/  @!P0 BRA `(.L_x_99) ;  /* 0xfffffffc00f08947 */ /* 0x008fea000383ffff */
[----:B------:R-:W-:Y:S05]  /*9120*/  BRA `(.L_x_189) ;  /* 0xffffffc000dc7947 */ /* 0x000fea000383ffff */
.L_x_110:
[----:B-1----:R-:W-:Y:S04]  /*9130*/  MOV R0, UR48 ;  /* 0x0000003000007c02 */ /* 0x002fe80008000f00 */
[----:B------:R1:W3:Y:S03]  /*9140*/  SYNCS.PHASECHK.TRANS64.TRYWAIT P1, [R0+URZ+0x20], R5 ;  /* 0x00002005000075a7 */ /* 0x0002e600080211ff */
[----:B---3--:R-:W-:Y:S05]  /*9150*/  @!P1 NANOSLEEP.SYNCS 0x989680 ;  /* 0x009896800000995d */ /* 0x008fea0003900000 */
[----:B------:R-:W3:Y:S02]  /*9160*/  @!P1 SYNCS.PHASECHK.TRANS64 P1, [R0+URZ+0x20], R5 ;  /* 0x00002005000095a7 */ /* 0x000ee400080210ff */
[----:B---3--:R-:W-:Y:S05]  /*9170*/  @!P1 BRA `(.L_x_110) ;  /* 0xfffffffc00ec9947 */ /* 0x008fea000383ffff */
[----:B------:R-:W-:Y:S05]  /*9180*/  BRA `(.L_x_109) ;  /* 0xffffffcc00e47947 */ /* 0x000fea000383ffff */
.L_x_112:
[----:B-1----:R1:W4:Y:S02]  /*9190*/  SYNCS.PHASECHK.TRANS64.TRYWAIT P0, [R74+URZ+0x90], R3 ;  /* 0x000090034a0075a7 */ /* 0x00232400080011ff */
[----:B----4-:R-:W-:Y:S05]  /*91a0*/  @!P0 NANOSLEEP.SYNCS 0x989680 ;  /* 0x009896800000895d */ /* 0x010fea0003900000 */
[----:B------:R-:W4:Y:S02]  /*91b0*/  @!P0 SYNCS.PHASECHK.TRANS64 P0, [R74+URZ+0x90], R3 ;  /* 0x000090034a0085a7 */ /* 0x000f2400080010ff */
[----:B----4-:R-:W-:Y:S05]  /*91c0*/  @!P0 BRA `(.L_x_112) ;  /* 0xfffffffc00f08947 */ /* 0x010fea000383ffff */
[----:B------:R-:W-:Y:S05]  /*91d0*/  BRA `(.L_x_111) ;  /* 0xffffffd000047947 */ /* 0x000fea000383ffff */
.L_x_121:
[----:B--2---:R2:W3:Y:S02]  /*91e0*/  SYNCS.PHASECHK.TRANS64.TRYWAIT P0, [R3+URZ+0x20], R0 ;  /* 0x00002000030075a7 */ /* 0x0044e400080011ff */
[----:B---3--:R-:W-:Y:S05]  /*91f0*/  @!P0 NANOSLEEP.SYNCS 0x989680 ;  /* 0x009896800000895d */ /* 0x008fea0003900000 */
[----:B------:R-:W3:Y:S02]  /*9200*/  @!P0 SYNCS.PHASECHK.TRANS64 P0, [R3+URZ+0x20], R0 ;  /* 0x00002000030085a7 */ /* 0x000ee400080010ff */
[----:B---3--:R-:W-:Y:S05]  /*9210*/  @!P0 BRA `(.L_x_121) ;  /* 0xfffffffc00f08947 */ /* 0x008fea000383ffff */
[----:B------:R-:W-:Y:S05]  /*9220*/  BRA `(.L_x_120) ;  /* 0xffffffd800107947 */ /* 0x000fea000383ffff */
.L_x_129:
[----:B--2---:R2:W3:Y:S02]  /*9230*/  SYNCS.PHASECHK.TRANS64.TRYWAIT P0, [R83+URZ+0x20], R4 ;  /* 0x00002004530075a7 */ /* 0x0044e400080011ff */
[----:B---3--:R-:W-:Y:S05]  /*9240*/  @!P0 NANOSLEEP.SYNCS 0x989680 ;  /* 0x009896800000895d */ /* 0x008fea0003900000 */
[----:B------:R-:W3:Y:S02]  /*9250*/  @!P0 SYNCS.PHASECHK.TRANS64 P0, [R83+URZ+0x20], R4 ;  /* 0x00002004530085a7 */ /* 0x000ee400080010ff */
[----:B---3--:R-:W-:Y:S05]  /*9260*/  @!P0 BRA `(.L_x_129) ;  /* 0xfffffffc00f08947 */ /* 0x008fea000383ffff */
[----:B------:R-:W-:Y:S05]  /*9270*/  BRA `(.L_x_128) ;  /* 0xffffffe0002c7947 */ /* 0x000fea000383ffff */
.L_x_137:
[----:B--2---:R2:W3:Y:S02]  /*9280*/  SYNCS.PHASECHK.TRANS64.TRYWAIT P0, [R88+URZ+0x20], R3 ;  /* 0x00002003580075a7 */ /* 0x0044e400080011ff */
[----:B---3--:R-:W-:Y:S05]  /*9290*/  @!P0 NANOSLEEP.SYNCS 0x989680 ;  /* 0x009896800000895d */ /* 0x008fea0003900000 */
[----:B------:R-:W3:Y:S02]  /*92a0*/  @!P0 SYNCS.PHASECHK.TRANS64 P0, [R88+URZ+0x20], R3 ;  /* 0x00002003580085a7 */ /* 0x000ee400080010ff */
[----:B---3--:R-:W-:Y:S05]  /*92b0*/  @!P0 BRA `(.L_x_137) ;  /* 0xfffffffc00f08947 */ /* 0x008fea000383ffff */
[----:B------:R-:W-:Y:S05]  /*92c0*/  BRA `(.L_x_136) ;  /* 0xffffffe800487947 */ /* 0x000fea000383ffff */
        .weak           $__internal_0_$__cuda_sm10x_tcgen05_guardrail_trap_col_being_dealloced_not_returned_by_alloc
        .type           $__internal_0_$__cuda_sm10x_tcgen05_guardrail_trap_col_being_dealloced_not_returned_by_alloc,@function
        .size           $__internal_0_$__cuda_sm10x_tcgen05_guardrail_trap_col_being_dealloced_not_returned_by_alloc,($__internal_1_$__cuda_sm10x_tcgen05_guardrail_trap_phase_invalid_during_alloc - $__internal_0_$__cuda_sm10x_tcgen05_guardrail_trap_col_being_dealloced_not_returned_by_alloc)
$__internal_0_$__cuda_sm10x_tcgen05_guardrail_trap_col_being_dealloced_not_returned_by_alloc:
[----:B------:R-:W-:Y:S05]  /*92d0*/  BPT.TRAP 0x1 ;  /* 0x000000040000795c */ /* 0x000fea0000300000 */
[----:B------:R-:W-:-:S04]  /*92e0*/  HFMA2 R3, -RZ, RZ, 0, 0 ;  /* 0x00000000ff037431 */ /* 0x000fc800000001ff */
[----:B------:R-:W-:Y:S05]  /*92f0*/  RET.REL.NODEC R2 `(_ZN7cutlass13device_kernelINS_4gemm6kernel13GemmUniversalIN4cute5tupleIJiiiiEEENS1_10collective13CollectiveMmaINS1_35MainloopSm100TmaUmmaWarpSpecializedILi2ELi2ELi4ENS5_IJNS4_1CILi2EEENSA_ILi1EEESC_EEEEENS5_IJNSA_ILi128EEESF_NSA_ILi64EEEEEENS_6half_tENS5_IJlSC_lEEESI_NS5_IJSC_llEEENS4_8TiledMMAINS4_8MMA_AtomIJNS4_26SM100_MMA_F16BF16_2x1SM_SSISI_SI_fLi128ELi128ELNS4_4UMMA5MajorE0ELSP_1ELNSO_7ScaleInE0ELSQ_0EEEEEENS4_6LayoutINS5_IJSC_SC_SC_EEENS5_IJNSA_ILi0EEESV_SV_EEEEENS5_IJNS4_10UnderscoreESY_SY_EEEEENS4_18SM100_TMA_2SM_LOADENS4_14ComposedLayoutINS4_7SwizzleILi3ELi4ELi3EEENS4_18smem_ptr_flag_bitsILi16EEENST_INS5_IJNSA_ILi8EEESG_EEENS5_IJSG_SC_EEEEEEEvNS4_8identityES11_NS12_IS14_S16_NST_INS5_IJSG_S17_EEENS5_IJSC_SG_EEEEEEEvS1C_EENS_8epilogue10collective18CollectiveEpilogueINS1I_23Sm100TmaWarpSpecializedILi4ELi2ELi16ELb1ELb0EEEJNS5_IJSG_SF_SG_EEENS5_IJNST_ISG_SC_EENST_INS5_IJNSA_ILi16EEESB_EEES1E_EEEEESI_SJ_SI_SJ_NS1I_6fusion15FusionCallbacksIS1M_NS1T_17LinearCombinationISI_fSI_fLNS_15FloatRoundStyleE2EEES1N_S1S_JEEENS4_5SM1004TMEM4LOAD26SM100_TMEM_LOAD_32dp32b16xENS4_13SM90_TMA_LOADENS12_INS13_ILi1ELi4ELi3EEES16_NST_INS5_IJS17_S1P_EEENS5_IJS1P_SC_EEEEEEENS4_39AutoVectorizingCopyWithAssumedAlignmentILi128EEENS4_14SM90_TMA_STOREES28_S2A_S2A_EEEvvEEEEvNT_6ParamsE) ;  /* 0xffffff6c02407950 */ /* 0x000fea0003c3ffff */
        .weak           $__internal_1_$__cuda_sm10x_tcgen05_guardrail_trap_phase_invalid_during_alloc
        .type           $__internal_1_$__cuda_sm10x_tcgen05_guardrail_trap_phase_invalid_during_alloc,@function
        .size           $__internal_1_$__cuda_sm10x_tcgen05_guardrail_trap_phase_invalid_during_alloc,($__internal_2_$__cuda_sm10x_tcgen05_guardrail_trap_unallocated_columns_being_dealloced - $__internal_1_$__cuda_sm10x_tcgen05_guardrail_trap_phase_invalid_during_alloc)
$__internal_1_$__cuda_sm10x_tcgen05_guardrail_trap_phase_invalid_during_alloc:
[----:B------:R-:W-:Y:S05]  /*9300*/  BPT.TRAP 0x1 ;  /* 0x000000040000795c */ /* 0x000fea0000300000 */
[----:B------:R-:W-:-:S04]  /*9310*/  MOV R3, 0x0 ;  /* 0x0000000000037802 */ /* 0x000fc80000000f00 */
[----:B------:R-:W-:Y:S05]  /*9320*/  RET.REL.NODEC R2 `(_ZN7cutlass13device_kernelINS_4gemm6kernel13GemmUniversalIN4cute5tupleIJiiiiEEENS1_10collective13CollectiveMmaINS1_35MainloopSm100TmaUmmaWarpSpecializedILi2ELi2ELi4ENS5_IJNS4_1CILi2EEENSA_ILi1EEESC_EEEEENS5_IJNSA_ILi128EEESF_NSA_ILi64EEEEEENS_6half_tENS5_IJlSC_lEEESI_NS5_IJSC_llEEENS4_8TiledMMAINS4_8MMA_AtomIJNS4_26SM100_MMA_F16BF16_2x1SM_SSISI_SI_fLi128ELi128ELNS4_4UMMA5MajorE0ELSP_1ELNSO_7ScaleInE0ELSQ_0EEEEEENS4_6LayoutINS5_IJSC_SC_SC_EEENS5_IJNSA_ILi0EEESV_SV_EEEEENS5_IJNS4_10UnderscoreESY_SY_EEEEENS4_18SM100_TMA_2SM_LOADENS4_14ComposedLayoutINS4_7SwizzleILi3ELi4ELi3EEENS4_18smem_ptr_flag_bitsILi16EEENST_INS5_IJNSA_ILi8EEESG_EEENS5_IJSG_SC_EEEEEEEvNS4_8identityES11_NS12_IS14_S16_NST_INS5_IJSG_S17_EEENS5_IJSC_SG_EEEEEEEvS1C_EENS_8epilogue10collective18CollectiveEpilogueINS1I_23Sm100TmaWarpSpecializedILi4ELi2ELi16ELb1ELb0EEEJNS5_IJSG_SF_SG_EEENS5_IJNST_ISG_SC_EENST_INS5_IJNSA_ILi16EEESB_EEES1E_EEEEESI_SJ_SI_SJ_NS1I_6fusion15FusionCallbacksIS1M_NS1T_17LinearCombinationISI_fSI_fLNS_15FloatRoundStyleE2EEES1N_S1S_JEEENS4_5SM1004TMEM4LOAD26SM100_TMEM_LOAD_32dp32b16xENS4_13SM90_TMA_LOADENS12_INS13_ILi1ELi4ELi3EEES16_NST_INS5_IJS17_S1P_EEENS5_IJS1P_SC_EEEEEEENS4_39AutoVectorizingCopyWithAssumedAlignmentILi128EEENS4_14SM90_TMA_STOREES28_S2A_S2A_EEEvvEEEEvNT_6ParamsE) ;  /* 0xffffff6c02347950 */ /* 0x000fea0003c3ffff */
        .weak           $__internal_2_$__cuda_sm10x_tcgen05_guardrail_trap_unallocated_columns_being_dealloced
        .type           $__internal_2_$__cuda_sm10x_tcgen05_guardrail_trap_unallocated_columns_being_dealloced,@function
        .size           $__internal_2_$__cuda_sm10x_tcgen05_guardrail_trap_unallocated_columns_being_dealloced,(.L_x_191 - $__internal_2_$__cuda_sm10x_tcgen05_guardrail_trap_unallocated_columns_being_dealloced)
$__internal_2_$__cuda_sm10x_tcgen05_guardrail_trap_unallocated_columns_being_dealloced:
[----:B------:R-:W-:Y:S05]  /*9330*/  BPT.TRAP 0x1 ;  /* 0x000000040000795c */ /* 0x000fea0000300000 */
[----:B------:R-:W-:-:S04]  /*9340*/  HFMA2 R3, -RZ, RZ, 0, 0 ;  /* 0x00000000ff037431 */ /* 0x000fc800000001ff */
[----:B------:R-:W-:Y:S05]  /*9350*/  RET.REL.NODEC R2 `(_ZN7cutlass13device_kernelINS_4gemm6kernel13GemmUniversalIN4cute5tupleIJiiiiEEENS1_10collective13CollectiveMmaINS1_35MainloopSm100TmaUmmaWarpSpecializedILi2ELi2ELi4ENS5_IJNS4_1CILi2EEENSA_ILi1EEESC_EEEEENS5_IJNSA_ILi128EEESF_NSA_ILi64EEEEEENS_6half_tENS5_IJlSC_lEEESI_NS5_IJSC_llEEENS4_8TiledMMAINS4_8MMA_AtomIJNS4_26SM100_MMA_F16BF16_2x1SM_SSISI_SI_fLi128ELi128ELNS4_4UMMA5MajorE0ELSP_1ELNSO_7ScaleInE0ELSQ_0EEEEEENS4_6LayoutINS5_IJSC_SC_SC_EEENS5_IJNSA_ILi0EEESV_SV_EEEEENS5_IJNS4_10UnderscoreESY_SY_EEEEENS4_18SM100_TMA_2SM_LOADENS4_14ComposedLayoutINS4_7SwizzleILi3ELi4ELi3EEENS4_18smem_ptr_flag_bitsILi16EEENST_INS5_IJNSA_ILi8EEESG_EEENS5_IJSG_SC_EEEEEEEvNS4_8identityES11_NS12_IS14_S16_NST_INS5_IJSG_S17_EEENS5_IJSC_SG_EEEEEEEvS1C_EENS_8epilogue10collective18CollectiveEpilogueINS1I_23Sm100TmaWarpSpecializedILi4ELi2ELi16ELb1ELb0EEEJNS5_IJSG_SF_SG_EEENS5_IJNST_ISG_SC_EENST_INS5_IJNSA_ILi16EEESB_EEES1E_EEEEESI_SJ_SI_SJ_NS1I_6fusion15FusionCallbacksIS1M_NS1T_17LinearCombinationISI_fSI_fLNS_15FloatRoundStyleE2EEES1N_S1S_JEEENS4_5SM1004TMEM4LOAD26SM100_TMEM_LOAD_32dp32b16xENS4_13SM90_TMA_LOADENS12_INS13_ILi1ELi4ELi3EEES16_NST_INS5_IJS17_S1P_EEENS5_IJS1P_SC_EEEEEEENS4_39AutoVectorizingCopyWithAssumedAlignmentILi128EEENS4_14SM90_TMA_STOREES28_S2A_S2A_EEEvvEEEEvNT_6ParamsE) ;  /* 0xffffff6c02287950 */ /* 0x000fea0003c3ffff */
.L_x_190:
[----:B------:R-:W-:-:S00]  /*9360*/  BRA `(.L_x_190) ;  /* 0xfffffffc00fc7947 */ /* 0x000fc0000383ffff */
[----:B------:R-:W-:-:S00]  /*9370*/  NOP ;  /* 0x0000000000007918 */ /* 0x000fc00000000000 */
        /* <DEDUP_REMOVED lines=8> */
.L_x_191:


//--------------------- .nv.global.init           --------------------------
	.section	.nv.global.init,"aw",@progbits
.nv.global.init:
	.type		$str$27,@object
	.size		$str$27,($str$28 - $str$27)
$str$27:
        /*0000*/ 	.byte	0x28, 0x61, 0x64, 0x64, 0x72, 0x65, 0x73, 0x73, 0x20, 0x26, 0x20, 0x6d, 0x61, 0x73, 0x6b, 0x29
        /*0010*/ 	.byte	0x20, 0x3d, 0x3d, 0x20, 0x30, 0x00
	.type		$str$28,@object
	.size		$str$28,($str$26 - $str$28)
$str$28:
        /*0016*/ 	.byte	0x2f, 0x74, 0x6d, 0x70, 0x2f, 0x63, 0x75, 0x74, 0x6c, 0x61, 0x73, 0x73, 0x5f, 0x73, 0x77, 0x65
        /*0026*/ 	.byte	0x65, 0x70, 0x5f, 0x73, 0x72, 0x63, 0x2f, 0x69, 0x6e, 0x63, 0x6c, 0x75, 0x64, 0x65, 0x2f, 0x63
        /*0036*/ 	.byte	0x75, 0x74, 0x65, 0x2f, 0x70, 0x6f, 0x69, 0x6e, 0x74, 0x65, 0x72, 0x5f, 0x66, 0x6c, 0x61, 0x67
        /*0046*/ 	.byte	0x67, 0x65, 0x64, 0x2e, 0x68, 0x70, 0x70, 0x00
	.type		$str$26,@object
	.size		$str$26,($str$25 - $str$26)
$str$26:
        /*004e*/ 	.byte	0x2f, 0x74, 0x6d, 0x70, 0x2f, 0x63, 0x75, 0x74, 0x6c, 0x61, 0x73, 0x73, 0x5f, 0x73, 0x77, 0x65
        /*005e*/ 	.byte	0x65, 0x70, 0x5f, 0x73, 0x72, 0x63, 0x2f, 0x69, 0x6e, 0x63, 0x6c, 0x75, 0x64, 0x65, 0x2f, 0x63
        /*006e*/ 	.byte	0x75, 0x74, 0x65, 0x2f, 0x61, 0x74, 0x6f, 0x6d, 0x2f, 0x63, 0x6f, 0x70, 0x79, 0x5f, 0x74, 0x72
        /*007e*/ 	.byte	0x61, 0x69, 0x74, 0x73, 0x5f, 0x73, 0x6d, 0x31, 0x30, 0x30, 0x2e, 0x68, 0x70, 0x70, 0x00
	.type		$str$25,@object
	.size		$str$25,(__unnamed_1 - $str$25)
$str$25:
        /*008d*/ 	.byte	0x28, 0x28, 0x75, 0x69, 0x6e, 0x74, 0x33, 0x32, 0x5f, 0x74, 0x28, 0x74, 0x68, 0x72, 0x65, 0x61
        /*009d*/ 	.byte	0x64, 0x49, 0x64, 0x78, 0x2e, 0x78, 0x29, 0x20, 0x2f, 0x20, 0x33, 0x32, 0x29, 0x20, 0x25, 0x20
        /*00ad*/ 	.byte	0x34, 0x29, 0x20, 0x3d, 0x3d, 0x20, 0x28, 0x28, 0x28, 0x74, 0x6d, 0x65, 0x6d, 0x5f, 0x61, 0x64
        /*00bd*/ 	.byte	0x64, 0x72, 0x20, 0x3e, 0x3e, 0x20, 0x31, 0x36, 0x29, 0x20, 0x2f, 0x20, 0x33, 0x32, 0x29, 0x20
        /*00cd*/ 	.byte	0x25, 0x20, 0x34, 0x29, 0x00
	.type		__unnamed_1,@object
	.size		__unnamed_1,(__unnamed_2 - __unnamed_1)
__unnamed_1:
        /*00d2*/ 	.byte	0x61, 0x75, 0x74, 0x6f, 0x20, 0x63, 0x75, 0x74, 0x65, 0x3a, 0x3a, 0x61, 0x73, 0x5f, 0x70, 0x6f
        /* <DEDUP_REMOVED lines=24> */
        /*0262*/ 	.byte	0x34, 0x38, 0x3e, 0x3e, 0x3e, 0x3e, 0x5d, 0x00
	.type		__unnamed_2,@object
	.size		__unnamed_2,(.L_2 - __unnamed_2)
__unnamed_2:
        /* <DEDUP_REMOVED lines=40> */
        /*04ea*/ 	.byte	0x3a, 0x3a, 0x43, 0x3c, 0x30, 0x3e, 0x3e, 0x3e, 0x3e, 0x5d, 0x00
.L_2:


//--------------------- .nv.shared._ZN7cutlass13device_kernelINS_4gemm6kernel13GemmUniversalIN4cute5tupleIJiiiiEEENS1_10collective13CollectiveMmaINS1_35MainloopSm100TmaUmmaWarpSpecializedILi2ELi2ELi4ENS5_IJNS4_1CILi2EEENSA_ILi1EEESC_EEEEENS5_IJNSA_ILi128EEESF_NSA_ILi64EEEEEENS_6half_tENS5_IJlSC_lEEESI_NS5_IJSC_llEEENS4_8TiledMMAINS4_8MMA_AtomIJNS4_26SM100_MMA_F16BF16_2x1SM_SSISI_SI_fLi128ELi128ELNS4_4UMMA5MajorE0ELSP_1ELNSO_7ScaleInE0ELSQ_0EEEEEENS4_6LayoutINS5_IJSC_SC_SC_EEENS5_IJNSA_ILi0EEESV_SV_EEEEENS5_IJNS4_10UnderscoreESY_SY_EEEEENS4_18SM100_TMA_2SM_LOADENS4_14ComposedLayoutINS4_7SwizzleILi3ELi4ELi3EEENS4_18smem_ptr_flag_bitsILi16EEENST_INS5_IJNSA_ILi8EEESG_EEENS5_IJSG_SC_EEEEEEEvNS4_8identityES11_NS12_IS14_S16_NST_INS5_IJSG_S17_EEENS5_IJSC_SG_EEEEEEEvS1C_EENS_8epilogue10collective18CollectiveEpilogueINS1I_23Sm100TmaWarpSpecializedILi4ELi2ELi16ELb1ELb0EEEJNS5_IJSG_SF_SG_EEENS5_IJNST_ISG_SC_EENST_INS5_IJNSA_ILi16EEESB_EEES1E_EEEEESI_SJ_SI_SJ_NS1I_6fusion15FusionCallbacksIS1M_NS1T_17LinearCombinationISI_fSI_fLNS_15FloatRoundStyleE2EEES1N_S1S_JEEENS4_5SM1004TMEM4LOAD26SM100_TMEM_LOAD_32dp32b16xENS4_13SM90_TMA_LOADENS12_INS13_ILi1ELi4ELi3EEES16_NST_INS5_IJS17_S1P_EEENS5_IJS1P_SC_EEEEEEENS4_39AutoVectorizingCopyWithAssumedAlignmentILi128EEENS4_14SM90_TMA_STOREES28_S2A_S2A_EEEvvEEEEvNT_6ParamsE --------------------------
	.section	.nv.shared._ZN7cutlass13device_kernelINS_4gemm6kernel13GemmUniversalIN4cute5tupleIJiiiiEEENS1_10collective13CollectiveMmaINS1_35MainloopSm100TmaUmmaWarpSpecializedILi2ELi2ELi4ENS5_IJNS4_1CILi2EEENSA_ILi1EEESC_EEEEENS5_IJNSA_ILi128EEESF_NSA_ILi64EEEEEENS_6half_tENS5_IJlSC_lEEESI_NS5_IJSC_llEEENS4_8TiledMMAINS4_8MMA_AtomIJNS4_26SM100_MMA_F16BF16_2x1SM_SSISI_SI_fLi128ELi128ELNS4_4UMMA5MajorE0ELSP_1ELNSO_7ScaleInE0ELSQ_0EEEEEENS4_6LayoutINS5_IJSC_SC_SC_EEENS5_IJNSA_ILi0EEESV_SV_EEEEENS5_IJNS4_10UnderscoreESY_SY_EEEEENS4_18SM100_TMA_2SM_LOADENS4_14ComposedLayoutINS4_7SwizzleILi3ELi4ELi3EEENS4_18smem_ptr_flag_bitsILi16EEENST_INS5_IJNSA_ILi8EEESG_EEENS5_IJSG_SC_EEEEEEEvNS4_8identityES11_NS12_IS14_S16_NST_INS5_IJSG_S17_EEENS5_IJSC_SG_EEEEEEEvS1C_EENS_8epilogue10collective18CollectiveEpilogueINS1I_23Sm100TmaWarpSpecializedILi4ELi2ELi16ELb1ELb0EEEJNS5_IJSG_SF_SG_EEENS5_IJNST_ISG_SC_EENST_INS5_IJNSA_ILi16EEESB_EEES1E_EEEEESI_SJ_SI_SJ_NS1I_6fusion15FusionCallbacksIS1M_NS1T_17LinearCombinationISI_fSI_fLNS_15FloatRoundStyleE2EEES1N_S1S_JEEENS4_5SM1004TMEM4LOAD26SM100_TMEM_LOAD_32dp32b16xENS4_13SM90_TMA_LOADENS12_INS13_ILi1ELi4ELi3EEES16_NST_INS5_IJS17_S1P_EEENS5_IJS1P_SC_EEEEEEENS4_39AutoVectorizingCopyWithAssumedAlignmentILi128EEENS4_14SM90_TMA_STOREES28_S2A_S2A_EEEvvEEEEvNT_6ParamsE,"aw",@nobits
	.sectionflags	@""
	.align	16
	.zero		1024


//--------------------- .nv.shared.reserved.0     --------------------------
	.section	.nv.shared.reserved.0,"aw",@nobits
	.weak		__nv_reservedSMEM_offset_0_alias
	.size		__nv_reservedSMEM_offset_0_alias, 0, 64
	.other		__nv_reservedSMEM_offset_0_alias,@"STO_CUDA_RESERVED_SHARED STV_DEFAULT"
__nv_reservedSMEM_offset_0_alias:
	.zero		0
.nv.shared.reserved.0:
	.zero		64
	.weak		__nv_reservedSMEM_tcgen05_partition
	.type		__nv_reservedSMEM_tcgen05_partition,@object
	.size		__nv_reservedSMEM_tcgen05_partition,(.L_0 - __nv_reservedSMEM_tcgen05_partition)
__nv_reservedSMEM_tcgen05_partition:
	.zero		32
.L_0:


//--------------------- .nv.global                --------------------------
	.section	.nv.global,"aw",@nobits
.nv.global:
	.type		_ZN40_INTERNAL_3ae8dede_4_k_cu_ebec91a5_274254cute1_E,@object
	.size		_ZN40_INTERNAL_3ae8dede_4_k_cu_ebec91a5_274254cute1_E,(_ZN40_INTERNAL_3ae8dede_4_k_cu_ebec91a5_274254cuda3std3__45__cpo6cbeginE - _ZN40_INTERNAL_3ae8dede_4_k_cu_ebec91a5_274254cute1_E)
_ZN40_INTERNAL_3ae8dede_4_k_cu_ebec91a5_274254cute1_E:
	.zero		1
	.type		_ZN40_INTERNAL_3ae8dede_4_k_cu_ebec91a5_274254cuda3std3__45__cpo6cbeginE,@object
	.size		_ZN40_INTERNAL_3ae8dede_4_k_cu_ebec91a5_274254cuda3std3__45__cpo6cbeginE,(_ZN40_INTERNAL_3ae8dede_4_k_cu_ebec91a5_274254cuda3std3__48in_placeE - _ZN40_INTERNAL_3ae8dede_4_k_cu_ebec91a5_274254cuda3std3__45__cpo6cbeginE)
_ZN40_INTERNAL_3ae8dede_4_k_cu_ebec91a5_274254cuda3std3__45__cpo6cbeginE:
	.zero		1
	.type		_ZN40_INTERNAL_3ae8dede_4_k_cu_ebec91a5_274254cuda3std3__48in_placeE,@object
	.size		_ZN40_INTERNAL_3ae8dede_4_k_cu_ebec91a5_274254cuda3std3__48in_placeE,(_ZN40_INTERNAL_3ae8dede_4_k_cu_ebec91a5_274254cuda3std6ranges3__45__cpo9iter_moveE - _ZN40_INTERNAL_3ae8dede_4_k_cu_ebec91a5_274254cuda3std3__48in_placeE)
_ZN40_INTERNAL_3ae8dede_4_k_cu_ebec91a5_274254cuda3std3__48in_placeE:
	.zero		1
	.type		_ZN40_INTERNAL_3ae8dede_4_k_cu_ebec91a5_274254cuda3std6ranges3__45__cpo9iter_moveE,@object
	.size		_ZN40_INTERNAL_3ae8dede_4_k_cu_ebec91a5_274254cuda3std6ranges3__45__cpo9iter_moveE,(_ZN40_INTERNAL_3ae8dede_4_k_cu_ebec91a5_274254cuda3std3__45__cpo5beginE - _ZN40_INTERNAL_3ae8dede_4_k_cu_ebec91a5_274254cuda3std6ranges3__45__cpo9iter_moveE)
_ZN40_INTERNAL_3ae8dede_4_k_cu_ebec91a5_274254cuda3std6ranges3__45__cpo9iter_moveE:
	.zero		1
	.type		_ZN40_INTERNAL_3ae8dede_4_k_cu_ebec91a5_274254cuda3std3__45__cpo5beginE,@object
	.size		_ZN40_INTERNAL_3ae8dede_4_k_cu_ebec91a5_274254cuda3std3__45__cpo5beginE,(_ZN40_INTERNAL_3ae8dede_4_k_cu_ebec91a5_274254cuda3std3__442_GLOBAL__N__3ae8dede_4_k_cu_ebec91a5_274256ignoreE - _ZN40_INTERNAL_3ae8dede_4_k_cu_ebec91a5_274254cuda3std3__45__cpo5beginE)
_ZN40_INTERNAL_3ae8dede_4_k_cu_ebec91a5_274254cuda3std3__45__cpo5beginE:
	.zero		1
	.type		_ZN40_INTERNAL_3ae8dede_4_k_cu_ebec91a5_274254cuda3std3__442_GLOBAL__N__3ae8dede_4_k_cu_ebec91a5_274256ignoreE,@object
	.size		_ZN40_INTERNAL_3ae8dede_4_k_cu_ebec91a5_274254cuda3std3__442_GLOBAL__N__3ae8dede_4_k_cu_ebec91a5_274256ignoreE,(_ZN40_INTERNAL_3ae8dede_4_k_cu_ebec91a5_274254cute7productE - _ZN40_INTERNAL_3ae8dede_4_k_cu_ebec91a5_274254cuda3std3__442_GLOBAL__N__3ae8dede_4_k_cu_ebec91a5_274256ignoreE)
_ZN40_INTERNAL_3ae8dede_4_k_cu_ebec91a5_274254cuda3std3__442_GLOBAL__N__3ae8dede_4_k_cu_ebec91a5_274256ignoreE:
	.zero		1
	.type		_ZN40_INTERNAL_3ae8dede_4_k_cu_ebec91a5_274254cute7productE,@object
	.size		_ZN40_INTERNAL_3ae8dede_4_k_cu_ebec91a5_274254cute7productE,(_ZN40_INTERNAL_3ae8dede_4_k_cu_ebec91a5_274254cuda3std3__45__cpo3endE - _ZN40_INTERNAL_3ae8dede_4_k_cu_ebec91a5_274254cute7productE)
_ZN40_INTERNAL_3ae8dede_4_k_cu_ebec91a5_274254cute7productE:
	.zero		1
	.type		_ZN40_INTERNAL_3ae8dede_4_k_cu_ebec91a5_274254cuda3std3__45__cpo3endE,@object
	.size		_ZN40_INTERNAL_3ae8dede_4_k_cu_ebec91a5_274254cuda3std3__45__cpo3endE,(_ZN40_INTERNAL_3ae8dede_4_k_cu_ebec91a5_274254cuda3std3__419piecewise_constructE - _ZN40_INTERNAL_3ae8dede_4_k_cu_ebec91a5_274254cuda3std3__45__cpo3endE)
_ZN40_INTERNAL_3ae8dede_4_k_cu_ebec91a5_274254cuda3std3__45__cpo3endE:
	.zero		1
	.type		_ZN40_INTERNAL_3ae8dede_4_k_cu_ebec91a5_274254cuda3std3__419piecewise_constructE,@object
	.size		_ZN40_INTERNAL_3ae8dede_4_k_cu_ebec91a5_274254cuda3std3__419piecewise_constructE,(_ZN40_INTERNAL_3ae8dede_4_k_cu_ebec91a5_274254cuda3std3__45__cpo4cendE - _ZN40_INTERNAL_3ae8dede_4_k_cu_ebec91a5_274254cuda3std3__419piecewise_constructE)
_ZN40_INTERNAL_3ae8dede_4_k_cu_ebec91a5_274254cuda3std3__419piecewise_constructE:
	.zero		1
	.type		_ZN40_INTERNAL_3ae8dede_4_k_cu_ebec91a5_274254cuda3std3__45__cpo4cendE,@object
	.size		_ZN40_INTERNAL_3ae8dede_4_k_cu_ebec91a5_274254cuda3std3__45__cpo4cendE,(_ZN40_INTERNAL_3ae8dede_4_k_cu_ebec91a5_274254cuda3std6ranges3__45__cpo4swapE - _ZN40_INTERNAL_3ae8dede_4_k_cu_ebec91a5_274254cuda3std3__45__cpo4cendE)
_ZN40_INTERNAL_3ae8dede_4_k_cu_ebec91a5_274254cuda3std3__45__cpo4cendE:
	.zero		1
	.type		_ZN40_INTERNAL_3ae8dede_4_k_cu_ebec91a5_274254cuda3std6ranges3__45__cpo4swapE,@object
	.size		_ZN40_INTERNAL_3ae8dede_4_k_cu_ebec91a5_274254cuda3std6ranges3__45__cpo4swapE,(.L_10 - _ZN40_INTERNAL_3ae8dede_4_k_cu_ebec91a5_274254cuda3std6ranges3__45__cpo4swapE)
_ZN40_INTERNAL_3ae8dede_4_k_cu_ebec91a5_274254cuda3std6ranges3__45__cpo4swapE:
	.zero		1
.L_10:


//--------------------- .nv.constant0._ZN7cutlass13device_kernelINS_4gemm6kernel13GemmUniversalIN4cute5tupleIJiiiiEEENS1_10collective13CollectiveMmaINS1_35MainloopSm100TmaUmmaWarpSpecializedILi2ELi2ELi4ENS5_IJNS4_1CILi2EEENSA_ILi1EEESC_EEEEENS5_IJNSA_ILi128EEESF_NSA_ILi64EEEEEENS_6half_tENS5_IJlSC_lEEESI_NS5_IJSC_llEEENS4_8TiledMMAINS4_8MMA_AtomIJNS4_26SM100_MMA_F16BF16_2x1SM_SSISI_SI_fLi128ELi128ELNS4_4UMMA5MajorE0ELSP_1ELNSO_7ScaleInE0ELSQ_0EEEEEENS4_6LayoutINS5_IJSC_SC_SC_EEENS5_IJNSA_ILi0EEESV_SV_EEEEENS5_IJNS4_10UnderscoreESY_SY_EEEEENS4_18SM100_TMA_2SM_LOADENS4_14ComposedLayoutINS4_7SwizzleILi3ELi4ELi3EEENS4_18smem_ptr_flag_bitsILi16EEENST_INS5_IJNSA_ILi8EEESG_EEENS5_IJSG_SC_EEEEEEEvNS4_8identityES11_NS12_IS14_S16_NST_INS5_IJSG_S17_EEENS5_IJSC_SG_EEEEEEEvS1C_EENS_8epilogue10collective18CollectiveEpilogueINS1I_23Sm100TmaWarpSpecializedILi4ELi2ELi16ELb1ELb0EEEJNS5_IJSG_SF_SG_EEENS5_IJNST_ISG_SC_EENST_INS5_IJNSA_ILi16EEESB_EEES1E_EEEEESI_SJ_SI_SJ_NS1I_6fusion15FusionCallbacksIS1M_NS1T_17LinearCombinationISI_fSI_fLNS_15FloatRoundStyleE2EEES1N_S1S_JEEENS4_5SM1004TMEM4LOAD26SM100_TMEM_LOAD_32dp32b16xENS4_13SM90_TMA_LOADENS12_INS13_ILi1ELi4ELi3EEES16_NST_INS5_IJS17_S1P_EEENS5_IJS1P_SC_EEEEEEENS4_39AutoVectorizingCopyWithAssumedAlignmentILi128EEENS4_14SM90_TMA_STOREES28_S2A_S2A_EEEvvEEEEvNT_6ParamsE --------------------------
	.section	.nv.constant0._ZN7cutlass13device_kernelINS_4gemm6kernel13GemmUniversalIN4cute5tupleIJiiiiEEENS1_10collective13CollectiveMmaINS1_35MainloopSm100TmaUmmaWarpSpecializedILi2ELi2ELi4ENS5_IJNS4_1CILi2EEENSA_ILi1EEESC_EEEEENS5_IJNSA_ILi128EEESF_NSA_ILi64EEEEEENS_6half_tENS5_IJlSC_lEEESI_NS5_IJSC_llEEENS4_8TiledMMAINS4_8MMA_AtomIJNS4_26SM100_MMA_F16BF16_2x1SM_SSISI_SI_fLi128ELi128ELNS4_4UMMA5MajorE0ELSP_1ELNSO_7ScaleInE0ELSQ_0EEEEEENS4_6LayoutINS5_IJSC_SC_SC_EEENS5_IJNSA_ILi0EEESV_SV_EEEEENS5_IJNS4_10UnderscoreESY_SY_EEEEENS4_18SM100_TMA_2SM_LOADENS4_14ComposedLayoutINS4_7SwizzleILi3ELi4ELi3EEENS4_18smem_ptr_flag_bitsILi16EEENST_INS5_IJNSA_ILi8EEESG_EEENS5_IJSG_SC_EEEEEEEvNS4_8identityES11_NS12_IS14_S16_NST_INS5_IJSG_S17_EEENS5_IJSC_SG_EEEEEEEvS1C_EENS_8epilogue10collective18CollectiveEpilogueINS1I_23Sm100TmaWarpSpecializedILi4ELi2ELi16ELb1ELb0EEEJNS5_IJSG_SF_SG_EEENS5_IJNST_ISG_SC_EENST_INS5_IJNSA_ILi16EEESB_EEES1E_EEEEESI_SJ_SI_SJ_NS1I_6fusion15FusionCallbacksIS1M_NS1T_17LinearCombinationISI_fSI_fLNS_15FloatRoundStyleE2EEES1N_S1S_JEEENS4_5SM1004TMEM4LOAD26SM100_TMEM_LOAD_32dp32b16xENS4_13SM90_TMA_LOADENS12_INS13_ILi1ELi4ELi3EEES16_NST_INS5_IJS17_S1P_EEENS5_IJS1P_SC_EEEEEEENS4_39AutoVectorizingCopyWithAssumedAlignmentILi128EEENS4_14SM90_TMA_STOREES28_S2A_S2A_EEEvvEEEEvNT_6ParamsE,"a",@progbits
	.sectionflags	@""
	.align	4
.nv.constant0._ZN7cutlass13device_kernelINS_4gemm6kernel13GemmUniversalIN4cute5tupleIJiiiiEEENS1_10collective13CollectiveMmaINS1_35MainloopSm100TmaUmmaWarpSpecializedILi2ELi2ELi4ENS5_IJNS4_1CILi2EEENSA_ILi1EEESC_EEEEENS5_IJNSA_ILi128EEESF_NSA_ILi64EEEEEENS_6half_tENS5_IJlSC_lEEESI_NS5_IJSC_llEEENS4_8TiledMMAINS4_8MMA_AtomIJNS4_26SM100_MMA_F16BF16_2x1SM_SSISI_SI_fLi128ELi128ELNS4_4UMMA5MajorE0ELSP_1ELNSO_7ScaleInE0ELSQ_0EEEEEENS4_6LayoutINS5_IJSC_SC_SC_EEENS5_IJNSA_ILi0EEESV_SV_EEEEENS5_IJNS4_10UnderscoreESY_SY_EEEEENS4_18SM100_TMA_2SM_LOADENS4_14ComposedLayoutINS4_7SwizzleILi3ELi4ELi3EEENS4_18smem_ptr_flag_bitsILi16EEENST_INS5_IJNSA_ILi8EEESG_EEENS5_IJSG_SC_EEEEEEEvNS4_8identityES11_NS12_IS14_S16_NST_INS5_IJSG_S17_EEENS5_IJSC_SG_EEEEEEEvS1C_EENS_8epilogue10collective18CollectiveEpilogueINS1I_23Sm100TmaWarpSpecializedILi4ELi2ELi16ELb1ELb0EEEJNS5_IJSG_SF_SG_EEENS5_IJNST_ISG_SC_EENST_INS5_IJNSA_ILi16EEESB_EEES1E_EEEEESI_SJ_SI_SJ_NS1I_6fusion15FusionCallbacksIS1M_NS1T_17LinearCombinationISI_fSI_fLNS_15FloatRoundStyleE2EEES1N_S1S_JEEENS4_5SM1004TMEM4LOAD26SM100_TMEM_LOAD_32dp32b16xENS4_13SM90_TMA_LOADENS12_INS13_ILi1ELi4ELi3EEES16_NST_INS5_IJS17_S1P_EEENS5_IJS1P_SC_EEEEEEENS4_39AutoVectorizingCopyWithAssumedAlignmentILi128EEENS4_14SM90_TMA_STOREES28_S2A_S2A_EEEvvEEEEvNT_6ParamsE:
	.zero		2944


//--------------------- SYMBOLS --------------------------

	.type		.nv.reservedSmem.offset0,@object
	.size		.nv.reservedSmem.offset0,0x4
	.type		.nv.reservedSmem.cap,@object
	.size		.nv.reservedSmem.cap,0x4
	.type		__assertfail,@function
